//
// Generated by NVIDIA NVVM Compiler
//
// Compiler Build ID: CL-36424714
// Cuda compilation tools, release 13.0, V13.0.88
// Based on NVVM 20.0.0
//

.version 9.0
.target sm_100
.address_size 64

	// .globl	_Z12setup_kernelP17curandStateXORWOWyyPl
.func  (.param .align 16 .b8 func_retval0[16]) __internal_trig_reduction_slowpathd
(
	.param .b64 __internal_trig_reduction_slowpathd_param_0
)
;
.global .align 4 .b8 precalc_xorwow_matrix[102400];
.global .align 4 .b8 precalc_xorwow_offset_matrix[102400];
.global .align 4 .b8 mrg32k3aM1[2304];
.global .align 4 .b8 mrg32k3aM2[2304];
.global .align 4 .b8 mrg32k3aM1SubSeq[2016];
.global .align 4 .b8 mrg32k3aM2SubSeq[2016];
.global .align 4 .b8 mrg32k3aM1Seq[2304];
.global .align 4 .b8 mrg32k3aM2Seq[2304];
.const .align 8 .b8 __cr_lgamma_table[72];
.global .align 8 .b8 __cudart_i2opi_d[144] = {8, 93, 141, 31, 177, 95, 251, 107, 234, 146, 82, 138, 247, 57, 7, 61, 123, 241, 229, 235, 199, 186, 39, 117, 45, 234, 95, 158, 102, 63, 70, 79, 183, 9, 203, 39, 207, 126, 54, 109, 31, 109, 10, 90, 139, 17, 47, 239, 15, 152, 5, 222, 255, 151, 248, 31, 59, 40, 249, 189, 139, 95, 132, 156, 244, 57, 83, 131, 57, 214, 145, 57, 65, 126, 95, 180, 38, 112, 156, 233, 132, 68, 187, 46, 245, 53, 130, 232, 62, 167, 41, 177, 28, 235, 29, 254, 28, 146, 209, 9, 234, 46, 73, 6, 224, 210, 77, 66, 58, 110, 36, 183, 97, 197, 187, 222, 171, 99, 81, 254, 65, 144, 67, 60, 153, 149, 98, 219, 192, 221, 52, 245, 209, 87, 39, 252, 41, 21, 68, 78, 110, 131, 249, 162};
.global .align 16 .b8 __cudart_sin_cos_coeffs[128] = {70, 210, 176, 44, 241, 229, 90, 190, 146, 227, 172, 105, 227, 29, 199, 62, 161, 98, 219, 25, 160, 1, 42, 191, 24, 8, 17, 17, 17, 17, 129, 63, 84, 85, 85, 85, 85, 85, 197, 191, 0, 0, 0, 0, 0, 0, 0, 0, 0, 0, 0, 0, 0, 0, 0, 0, 100, 129, 253, 32, 131, 255, 168, 189, 40, 133, 239, 193, 167, 238, 33, 62, 217, 230, 6, 142, 79, 126, 146, 190, 233, 188, 221, 25, 160, 1, 250, 62, 71, 93, 193, 22, 108, 193, 86, 191, 81, 85, 85, 85, 85, 85, 165, 63, 0, 0, 0, 0, 0, 0, 224, 191, 0, 0, 0, 0, 0, 0, 240, 63};

.visible .entry _Z12setup_kernelP17curandStateXORWOWyyPl(
	.param .u64 .ptr .align 1 _Z12setup_kernelP17curandStateXORWOWyyPl_param_0,
	.param .u64 _Z12setup_kernelP17curandStateXORWOWyyPl_param_1,
	.param .u64 _Z12setup_kernelP17curandStateXORWOWyyPl_param_2,
	.param .u64 .ptr .align 1 _Z12setup_kernelP17curandStateXORWOWyyPl_param_3
)
{
	.reg .pred 	%p<47>;
	.reg .b32 	%r<809>;
	.reg .b64 	%rd<37>;

	ld.param.u64 	%rd14, [_Z12setup_kernelP17curandStateXORWOWyyPl_param_0];
	ld.param.u64 	%rd15, [_Z12setup_kernelP17curandStateXORWOWyyPl_param_1];
	ld.param.u64 	%rd13, [_Z12setup_kernelP17curandStateXORWOWyyPl_param_2];
	ld.param.u64 	%rd16, [_Z12setup_kernelP17curandStateXORWOWyyPl_param_3];
	cvta.to.global.u64 	%rd17, %rd14;
	cvta.to.global.u64 	%rd18, %rd16;
	mov.u32 	%r364, %tid.x;
	mov.u32 	%r365, %ctaid.x;
	mov.u32 	%r366, %ntid.x;
	mad.lo.s32 	%r367, %r365, %r366, %r364;
	ld.global.u64 	%rd19, [%rd18];
	cvt.s64.s32 	%rd35, %r367;
	mul.wide.s32 	%rd20, %r367, 12345;
	add.s64 	%rd21, %rd20, %rd15;
	add.s64 	%rd22, %rd21, %rd19;
	mul.wide.s32 	%rd23, %r367, 48;
	add.s64 	%rd2, %rd17, %rd23;
	cvt.u32.u64 	%r368, %rd22;
	xor.b32  	%r369, %r368, -1429050551;
	mul.lo.s32 	%r370, %r369, 1099087573;
	{ .reg .b32 tmp; mov.b64 {tmp, %r371}, %rd22; }
	xor.b32  	%r372, %r371, -136515619;
	mul.lo.s32 	%r373, %r372, -1703105765;
	add.s32 	%r374, %r370, %r373;
	add.s32 	%r1, %r374, 6615241;
	add.s32 	%r375, %r370, 123456789;
	st.global.v2.u32 	[%rd2], {%r1, %r375};
	xor.b32  	%r376, %r370, 362436069;
	add.s32 	%r377, %r373, 521288629;
	st.global.v2.u32 	[%rd2+8], {%r376, %r377};
	xor.b32  	%r378, %r373, 88675123;
	add.s32 	%r379, %r370, 5783321;
	st.global.v2.u32 	[%rd2+16], {%r378, %r379};
	setp.eq.s32 	%p1, %r367, 0;
	@%p1 bra 	$L__BB0_42;
	mov.b32 	%r621, 0;
$L__BB0_2:
	and.b64  	%rd4, %rd35, 3;
	setp.eq.s64 	%p2, %rd4, 0;
	@%p2 bra 	$L__BB0_41;
	mul.wide.u32 	%rd24, %r621, 3200;
	mov.u64 	%rd25, precalc_xorwow_matrix;
	add.s64 	%rd5, %rd25, %rd24;
	cvt.u32.u64 	%r3, %rd4;
	mov.b32 	%r622, 0;
$L__BB0_4:
	mov.b32 	%r635, 0;
	mov.u32 	%r636, %r635;
	mov.u32 	%r637, %r635;
	mov.u32 	%r638, %r635;
	mov.u32 	%r639, %r635;
	mov.u32 	%r628, %r635;
$L__BB0_5:
	mul.wide.u32 	%rd26, %r628, 4;
	add.s64 	%rd27, %rd2, %rd26;
	ld.global.u32 	%r11, [%rd27+4];
	shl.b32 	%r12, %r628, 5;
	mov.b32 	%r634, 0;
$L__BB0_6:
	.pragma "nounroll";
	shr.u32 	%r384, %r11, %r634;
	and.b32  	%r385, %r384, 1;
	setp.eq.b32 	%p3, %r385, 1;
	not.pred 	%p4, %p3;
	add.s32 	%r386, %r12, %r634;
	mul.lo.s32 	%r387, %r386, 5;
	mul.wide.u32 	%rd28, %r387, 4;
	add.s64 	%rd6, %rd5, %rd28;
	@%p4 bra 	$L__BB0_8;
	ld.global.u32 	%r388, [%rd6];
	xor.b32  	%r639, %r639, %r388;
	ld.global.u32 	%r389, [%rd6+4];
	xor.b32  	%r638, %r638, %r389;
	ld.global.u32 	%r390, [%rd6+8];
	xor.b32  	%r637, %r637, %r390;
	ld.global.u32 	%r391, [%rd6+12];
	xor.b32  	%r636, %r636, %r391;
	ld.global.u32 	%r392, [%rd6+16];
	xor.b32  	%r635, %r635, %r392;
$L__BB0_8:
	and.b32  	%r394, %r384, 2;
	setp.eq.s32 	%p5, %r394, 0;
	@%p5 bra 	$L__BB0_10;
	ld.global.u32 	%r395, [%rd6+20];
	xor.b32  	%r639, %r639, %r395;
	ld.global.u32 	%r396, [%rd6+24];
	xor.b32  	%r638, %r638, %r396;
	ld.global.u32 	%r397, [%rd6+28];
	xor.b32  	%r637, %r637, %r397;
	ld.global.u32 	%r398, [%rd6+32];
	xor.b32  	%r636, %r636, %r398;
	ld.global.u32 	%r399, [%rd6+36];
	xor.b32  	%r635, %r635, %r399;
$L__BB0_10:
	and.b32  	%r401, %r384, 4;
	setp.eq.s32 	%p6, %r401, 0;
	@%p6 bra 	$L__BB0_12;
	ld.global.u32 	%r402, [%rd6+40];
	xor.b32  	%r639, %r639, %r402;
	ld.global.u32 	%r403, [%rd6+44];
	xor.b32  	%r638, %r638, %r403;
	ld.global.u32 	%r404, [%rd6+48];
	xor.b32  	%r637, %r637, %r404;
	ld.global.u32 	%r405, [%rd6+52];
	xor.b32  	%r636, %r636, %r405;
	ld.global.u32 	%r406, [%rd6+56];
	xor.b32  	%r635, %r635, %r406;
$L__BB0_12:
	and.b32  	%r408, %r384, 8;
	setp.eq.s32 	%p7, %r408, 0;
	@%p7 bra 	$L__BB0_14;
	ld.global.u32 	%r409, [%rd6+60];
	xor.b32  	%r639, %r639, %r409;
	ld.global.u32 	%r410, [%rd6+64];
	xor.b32  	%r638, %r638, %r410;
	ld.global.u32 	%r411, [%rd6+68];
	xor.b32  	%r637, %r637, %r411;
	ld.global.u32 	%r412, [%rd6+72];
	xor.b32  	%r636, %r636, %r412;
	ld.global.u32 	%r413, [%rd6+76];
	xor.b32  	%r635, %r635, %r413;
$L__BB0_14:
	and.b32  	%r415, %r384, 16;
	setp.eq.s32 	%p8, %r415, 0;
	@%p8 bra 	$L__BB0_16;
	ld.global.u32 	%r416, [%rd6+80];
	xor.b32  	%r639, %r639, %r416;
	ld.global.u32 	%r417, [%rd6+84];
	xor.b32  	%r638, %r638, %r417;
	ld.global.u32 	%r418, [%rd6+88];
	xor.b32  	%r637, %r637, %r418;
	ld.global.u32 	%r419, [%rd6+92];
	xor.b32  	%r636, %r636, %r419;
	ld.global.u32 	%r420, [%rd6+96];
	xor.b32  	%r635, %r635, %r420;
$L__BB0_16:
	and.b32  	%r422, %r384, 32;
	setp.eq.s32 	%p9, %r422, 0;
	@%p9 bra 	$L__BB0_18;
	ld.global.u32 	%r423, [%rd6+100];
	xor.b32  	%r639, %r639, %r423;
	ld.global.u32 	%r424, [%rd6+104];
	xor.b32  	%r638, %r638, %r424;
	ld.global.u32 	%r425, [%rd6+108];
	xor.b32  	%r637, %r637, %r425;
	ld.global.u32 	%r426, [%rd6+112];
	xor.b32  	%r636, %r636, %r426;
	ld.global.u32 	%r427, [%rd6+116];
	xor.b32  	%r635, %r635, %r427;
$L__BB0_18:
	and.b32  	%r429, %r384, 64;
	setp.eq.s32 	%p10, %r429, 0;
	@%p10 bra 	$L__BB0_20;
	ld.global.u32 	%r430, [%rd6+120];
	xor.b32  	%r639, %r639, %r430;
	ld.global.u32 	%r431, [%rd6+124];
	xor.b32  	%r638, %r638, %r431;
	ld.global.u32 	%r432, [%rd6+128];
	xor.b32  	%r637, %r637, %r432;
	ld.global.u32 	%r433, [%rd6+132];
	xor.b32  	%r636, %r636, %r433;
	ld.global.u32 	%r434, [%rd6+136];
	xor.b32  	%r635, %r635, %r434;
$L__BB0_20:
	and.b32  	%r436, %r384, 128;
	setp.eq.s32 	%p11, %r436, 0;
	@%p11 bra 	$L__BB0_22;
	ld.global.u32 	%r437, [%rd6+140];
	xor.b32  	%r639, %r639, %r437;
	ld.global.u32 	%r438, [%rd6+144];
	xor.b32  	%r638, %r638, %r438;
	ld.global.u32 	%r439, [%rd6+148];
	xor.b32  	%r637, %r637, %r439;
	ld.global.u32 	%r440, [%rd6+152];
	xor.b32  	%r636, %r636, %r440;
	ld.global.u32 	%r441, [%rd6+156];
	xor.b32  	%r635, %r635, %r441;
$L__BB0_22:
	and.b32  	%r443, %r384, 256;
	setp.eq.s32 	%p12, %r443, 0;
	@%p12 bra 	$L__BB0_24;
	ld.global.u32 	%r444, [%rd6+160];
	xor.b32  	%r639, %r639, %r444;
	ld.global.u32 	%r445, [%rd6+164];
	xor.b32  	%r638, %r638, %r445;
	ld.global.u32 	%r446, [%rd6+168];
	xor.b32  	%r637, %r637, %r446;
	ld.global.u32 	%r447, [%rd6+172];
	xor.b32  	%r636, %r636, %r447;
	ld.global.u32 	%r448, [%rd6+176];
	xor.b32  	%r635, %r635, %r448;
$L__BB0_24:
	and.b32  	%r450, %r384, 512;
	setp.eq.s32 	%p13, %r450, 0;
	@%p13 bra 	$L__BB0_26;
	ld.global.u32 	%r451, [%rd6+180];
	xor.b32  	%r639, %r639, %r451;
	ld.global.u32 	%r452, [%rd6+184];
	xor.b32  	%r638, %r638, %r452;
	ld.global.u32 	%r453, [%rd6+188];
	xor.b32  	%r637, %r637, %r453;
	ld.global.u32 	%r454, [%rd6+192];
	xor.b32  	%r636, %r636, %r454;
	ld.global.u32 	%r455, [%rd6+196];
	xor.b32  	%r635, %r635, %r455;
$L__BB0_26:
	and.b32  	%r457, %r384, 1024;
	setp.eq.s32 	%p14, %r457, 0;
	@%p14 bra 	$L__BB0_28;
	ld.global.u32 	%r458, [%rd6+200];
	xor.b32  	%r639, %r639, %r458;
	ld.global.u32 	%r459, [%rd6+204];
	xor.b32  	%r638, %r638, %r459;
	ld.global.u32 	%r460, [%rd6+208];
	xor.b32  	%r637, %r637, %r460;
	ld.global.u32 	%r461, [%rd6+212];
	xor.b32  	%r636, %r636, %r461;
	ld.global.u32 	%r462, [%rd6+216];
	xor.b32  	%r635, %r635, %r462;
$L__BB0_28:
	and.b32  	%r464, %r384, 2048;
	setp.eq.s32 	%p15, %r464, 0;
	@%p15 bra 	$L__BB0_30;
	ld.global.u32 	%r465, [%rd6+220];
	xor.b32  	%r639, %r639, %r465;
	ld.global.u32 	%r466, [%rd6+224];
	xor.b32  	%r638, %r638, %r466;
	ld.global.u32 	%r467, [%rd6+228];
	xor.b32  	%r637, %r637, %r467;
	ld.global.u32 	%r468, [%rd6+232];
	xor.b32  	%r636, %r636, %r468;
	ld.global.u32 	%r469, [%rd6+236];
	xor.b32  	%r635, %r635, %r469;
$L__BB0_30:
	and.b32  	%r471, %r384, 4096;
	setp.eq.s32 	%p16, %r471, 0;
	@%p16 bra 	$L__BB0_32;
	ld.global.u32 	%r472, [%rd6+240];
	xor.b32  	%r639, %r639, %r472;
	ld.global.u32 	%r473, [%rd6+244];
	xor.b32  	%r638, %r638, %r473;
	ld.global.u32 	%r474, [%rd6+248];
	xor.b32  	%r637, %r637, %r474;
	ld.global.u32 	%r475, [%rd6+252];
	xor.b32  	%r636, %r636, %r475;
	ld.global.u32 	%r476, [%rd6+256];
	xor.b32  	%r635, %r635, %r476;
$L__BB0_32:
	and.b32  	%r478, %r384, 8192;
	setp.eq.s32 	%p17, %r478, 0;
	@%p17 bra 	$L__BB0_34;
	ld.global.u32 	%r479, [%rd6+260];
	xor.b32  	%r639, %r639, %r479;
	ld.global.u32 	%r480, [%rd6+264];
	xor.b32  	%r638, %r638, %r480;
	ld.global.u32 	%r481, [%rd6+268];
	xor.b32  	%r637, %r637, %r481;
	ld.global.u32 	%r482, [%rd6+272];
	xor.b32  	%r636, %r636, %r482;
	ld.global.u32 	%r483, [%rd6+276];
	xor.b32  	%r635, %r635, %r483;
$L__BB0_34:
	and.b32  	%r485, %r384, 16384;
	setp.eq.s32 	%p18, %r485, 0;
	@%p18 bra 	$L__BB0_36;
	ld.global.u32 	%r486, [%rd6+280];
	xor.b32  	%r639, %r639, %r486;
	ld.global.u32 	%r487, [%rd6+284];
	xor.b32  	%r638, %r638, %r487;
	ld.global.u32 	%r488, [%rd6+288];
	xor.b32  	%r637, %r637, %r488;
	ld.global.u32 	%r489, [%rd6+292];
	xor.b32  	%r636, %r636, %r489;
	ld.global.u32 	%r490, [%rd6+296];
	xor.b32  	%r635, %r635, %r490;
$L__BB0_36:
	and.b32  	%r492, %r384, 32768;
	setp.eq.s32 	%p19, %r492, 0;
	@%p19 bra 	$L__BB0_38;
	ld.global.u32 	%r493, [%rd6+300];
	xor.b32  	%r639, %r639, %r493;
	ld.global.u32 	%r494, [%rd6+304];
	xor.b32  	%r638, %r638, %r494;
	ld.global.u32 	%r495, [%rd6+308];
	xor.b32  	%r637, %r637, %r495;
	ld.global.u32 	%r496, [%rd6+312];
	xor.b32  	%r636, %r636, %r496;
	ld.global.u32 	%r497, [%rd6+316];
	xor.b32  	%r635, %r635, %r497;
$L__BB0_38:
	add.s32 	%r634, %r634, 16;
	setp.ne.s32 	%p20, %r634, 32;
	@%p20 bra 	$L__BB0_6;
	mad.lo.s32 	%r498, %r628, -31, %r12;
	add.s32 	%r628, %r498, 1;
	setp.ne.s32 	%p21, %r628, 5;
	@%p21 bra 	$L__BB0_5;
	st.global.u32 	[%rd2+4], %r639;
	st.global.u32 	[%rd2+8], %r638;
	st.global.u32 	[%rd2+12], %r637;
	st.global.u32 	[%rd2+16], %r636;
	st.global.u32 	[%rd2+20], %r635;
	add.s32 	%r622, %r622, 1;
	setp.lt.u32 	%p22, %r622, %r3;
	@%p22 bra 	$L__BB0_4;
$L__BB0_41:
	shr.u64 	%rd7, %rd35, 2;
	add.s32 	%r621, %r621, 1;
	setp.lt.u64 	%p23, %rd35, 4;
	mov.u64 	%rd35, %rd7;
	@%p23 bra 	$L__BB0_42;
	bra.uni 	$L__BB0_2;
$L__BB0_42:
	setp.eq.s64 	%p24, %rd13, 0;
	@%p24 bra 	$L__BB0_84;
	mov.b32 	%r715, 0;
	mov.u64 	%rd30, precalc_xorwow_offset_matrix;
	mov.u64 	%rd36, %rd13;
$L__BB0_44:
	and.b64  	%rd9, %rd36, 3;
	setp.eq.s64 	%p25, %rd9, 0;
	@%p25 bra 	$L__BB0_83;
	mul.wide.u32 	%rd29, %r715, 3200;
	add.s64 	%rd10, %rd30, %rd29;
	cvt.u32.u64 	%r184, %rd9;
	mov.b32 	%r716, 0;
$L__BB0_46:
	mov.b32 	%r729, 0;
	mov.u32 	%r730, %r729;
	mov.u32 	%r731, %r729;
	mov.u32 	%r732, %r729;
	mov.u32 	%r733, %r729;
	mov.u32 	%r722, %r729;
$L__BB0_47:
	mul.wide.u32 	%rd31, %r722, 4;
	add.s64 	%rd32, %rd2, %rd31;
	ld.global.u32 	%r192, [%rd32+4];
	shl.b32 	%r193, %r722, 5;
	mov.b32 	%r728, 0;
$L__BB0_48:
	.pragma "nounroll";
	shr.u32 	%r503, %r192, %r728;
	and.b32  	%r504, %r503, 1;
	setp.eq.b32 	%p26, %r504, 1;
	not.pred 	%p27, %p26;
	add.s32 	%r505, %r193, %r728;
	mul.lo.s32 	%r506, %r505, 5;
	mul.wide.u32 	%rd33, %r506, 4;
	add.s64 	%rd11, %rd10, %rd33;
	@%p27 bra 	$L__BB0_50;
	ld.global.u32 	%r507, [%rd11];
	xor.b32  	%r733, %r733, %r507;
	ld.global.u32 	%r508, [%rd11+4];
	xor.b32  	%r732, %r732, %r508;
	ld.global.u32 	%r509, [%rd11+8];
	xor.b32  	%r731, %r731, %r509;
	ld.global.u32 	%r510, [%rd11+12];
	xor.b32  	%r730, %r730, %r510;
	ld.global.u32 	%r511, [%rd11+16];
	xor.b32  	%r729, %r729, %r511;
$L__BB0_50:
	and.b32  	%r513, %r503, 2;
	setp.eq.s32 	%p28, %r513, 0;
	@%p28 bra 	$L__BB0_52;
	ld.global.u32 	%r514, [%rd11+20];
	xor.b32  	%r733, %r733, %r514;
	ld.global.u32 	%r515, [%rd11+24];
	xor.b32  	%r732, %r732, %r515;
	ld.global.u32 	%r516, [%rd11+28];
	xor.b32  	%r731, %r731, %r516;
	ld.global.u32 	%r517, [%rd11+32];
	xor.b32  	%r730, %r730, %r517;
	ld.global.u32 	%r518, [%rd11+36];
	xor.b32  	%r729, %r729, %r518;
$L__BB0_52:
	and.b32  	%r520, %r503, 4;
	setp.eq.s32 	%p29, %r520, 0;
	@%p29 bra 	$L__BB0_54;
	ld.global.u32 	%r521, [%rd11+40];
	xor.b32  	%r733, %r733, %r521;
	ld.global.u32 	%r522, [%rd11+44];
	xor.b32  	%r732, %r732, %r522;
	ld.global.u32 	%r523, [%rd11+48];
	xor.b32  	%r731, %r731, %r523;
	ld.global.u32 	%r524, [%rd11+52];
	xor.b32  	%r730, %r730, %r524;
	ld.global.u32 	%r525, [%rd11+56];
	xor.b32  	%r729, %r729, %r525;
$L__BB0_54:
	and.b32  	%r527, %r503, 8;
	setp.eq.s32 	%p30, %r527, 0;
	@%p30 bra 	$L__BB0_56;
	ld.global.u32 	%r528, [%rd11+60];
	xor.b32  	%r733, %r733, %r528;
	ld.global.u32 	%r529, [%rd11+64];
	xor.b32  	%r732, %r732, %r529;
	ld.global.u32 	%r530, [%rd11+68];
	xor.b32  	%r731, %r731, %r530;
	ld.global.u32 	%r531, [%rd11+72];
	xor.b32  	%r730, %r730, %r531;
	ld.global.u32 	%r532, [%rd11+76];
	xor.b32  	%r729, %r729, %r532;
$L__BB0_56:
	and.b32  	%r534, %r503, 16;
	setp.eq.s32 	%p31, %r534, 0;
	@%p31 bra 	$L__BB0_58;
	ld.global.u32 	%r535, [%rd11+80];
	xor.b32  	%r733, %r733, %r535;
	ld.global.u32 	%r536, [%rd11+84];
	xor.b32  	%r732, %r732, %r536;
	ld.global.u32 	%r537, [%rd11+88];
	xor.b32  	%r731, %r731, %r537;
	ld.global.u32 	%r538, [%rd11+92];
	xor.b32  	%r730, %r730, %r538;
	ld.global.u32 	%r539, [%rd11+96];
	xor.b32  	%r729, %r729, %r539;
$L__BB0_58:
	and.b32  	%r541, %r503, 32;
	setp.eq.s32 	%p32, %r541, 0;
	@%p32 bra 	$L__BB0_60;
	ld.global.u32 	%r542, [%rd11+100];
	xor.b32  	%r733, %r733, %r542;
	ld.global.u32 	%r543, [%rd11+104];
	xor.b32  	%r732, %r732, %r543;
	ld.global.u32 	%r544, [%rd11+108];
	xor.b32  	%r731, %r731, %r544;
	ld.global.u32 	%r545, [%rd11+112];
	xor.b32  	%r730, %r730, %r545;
	ld.global.u32 	%r546, [%rd11+116];
	xor.b32  	%r729, %r729, %r546;
$L__BB0_60:
	and.b32  	%r548, %r503, 64;
	setp.eq.s32 	%p33, %r548, 0;
	@%p33 bra 	$L__BB0_62;
	ld.global.u32 	%r549, [%rd11+120];
	xor.b32  	%r733, %r733, %r549;
	ld.global.u32 	%r550, [%rd11+124];
	xor.b32  	%r732, %r732, %r550;
	ld.global.u32 	%r551, [%rd11+128];
	xor.b32  	%r731, %r731, %r551;
	ld.global.u32 	%r552, [%rd11+132];
	xor.b32  	%r730, %r730, %r552;
	ld.global.u32 	%r553, [%rd11+136];
	xor.b32  	%r729, %r729, %r553;
$L__BB0_62:
	and.b32  	%r555, %r503, 128;
	setp.eq.s32 	%p34, %r555, 0;
	@%p34 bra 	$L__BB0_64;
	ld.global.u32 	%r556, [%rd11+140];
	xor.b32  	%r733, %r733, %r556;
	ld.global.u32 	%r557, [%rd11+144];
	xor.b32  	%r732, %r732, %r557;
	ld.global.u32 	%r558, [%rd11+148];
	xor.b32  	%r731, %r731, %r558;
	ld.global.u32 	%r559, [%rd11+152];
	xor.b32  	%r730, %r730, %r559;
	ld.global.u32 	%r560, [%rd11+156];
	xor.b32  	%r729, %r729, %r560;
$L__BB0_64:
	and.b32  	%r562, %r503, 256;
	setp.eq.s32 	%p35, %r562, 0;
	@%p35 bra 	$L__BB0_66;
	ld.global.u32 	%r563, [%rd11+160];
	xor.b32  	%r733, %r733, %r563;
	ld.global.u32 	%r564, [%rd11+164];
	xor.b32  	%r732, %r732, %r564;
	ld.global.u32 	%r565, [%rd11+168];
	xor.b32  	%r731, %r731, %r565;
	ld.global.u32 	%r566, [%rd11+172];
	xor.b32  	%r730, %r730, %r566;
	ld.global.u32 	%r567, [%rd11+176];
	xor.b32  	%r729, %r729, %r567;
$L__BB0_66:
	and.b32  	%r569, %r503, 512;
	setp.eq.s32 	%p36, %r569, 0;
	@%p36 bra 	$L__BB0_68;
	ld.global.u32 	%r570, [%rd11+180];
	xor.b32  	%r733, %r733, %r570;
	ld.global.u32 	%r571, [%rd11+184];
	xor.b32  	%r732, %r732, %r571;
	ld.global.u32 	%r572, [%rd11+188];
	xor.b32  	%r731, %r731, %r572;
	ld.global.u32 	%r573, [%rd11+192];
	xor.b32  	%r730, %r730, %r573;
	ld.global.u32 	%r574, [%rd11+196];
	xor.b32  	%r729, %r729, %r574;
$L__BB0_68:
	and.b32  	%r576, %r503, 1024;
	setp.eq.s32 	%p37, %r576, 0;
	@%p37 bra 	$L__BB0_70;
	ld.global.u32 	%r577, [%rd11+200];
	xor.b32  	%r733, %r733, %r577;
	ld.global.u32 	%r578, [%rd11+204];
	xor.b32  	%r732, %r732, %r578;
	ld.global.u32 	%r579, [%rd11+208];
	xor.b32  	%r731, %r731, %r579;
	ld.global.u32 	%r580, [%rd11+212];
	xor.b32  	%r730, %r730, %r580;
	ld.global.u32 	%r581, [%rd11+216];
	xor.b32  	%r729, %r729, %r581;
$L__BB0_70:
	and.b32  	%r583, %r503, 2048;
	setp.eq.s32 	%p38, %r583, 0;
	@%p38 bra 	$L__BB0_72;
	ld.global.u32 	%r584, [%rd11+220];
	xor.b32  	%r733, %r733, %r584;
	ld.global.u32 	%r585, [%rd11+224];
	xor.b32  	%r732, %r732, %r585;
	ld.global.u32 	%r586, [%rd11+228];
	xor.b32  	%r731, %r731, %r586;
	ld.global.u32 	%r587, [%rd11+232];
	xor.b32  	%r730, %r730, %r587;
	ld.global.u32 	%r588, [%rd11+236];
	xor.b32  	%r729, %r729, %r588;
$L__BB0_72:
	and.b32  	%r590, %r503, 4096;
	setp.eq.s32 	%p39, %r590, 0;
	@%p39 bra 	$L__BB0_74;
	ld.global.u32 	%r591, [%rd11+240];
	xor.b32  	%r733, %r733, %r591;
	ld.global.u32 	%r592, [%rd11+244];
	xor.b32  	%r732, %r732, %r592;
	ld.global.u32 	%r593, [%rd11+248];
	xor.b32  	%r731, %r731, %r593;
	ld.global.u32 	%r594, [%rd11+252];
	xor.b32  	%r730, %r730, %r594;
	ld.global.u32 	%r595, [%rd11+256];
	xor.b32  	%r729, %r729, %r595;
$L__BB0_74:
	and.b32  	%r597, %r503, 8192;
	setp.eq.s32 	%p40, %r597, 0;
	@%p40 bra 	$L__BB0_76;
	ld.global.u32 	%r598, [%rd11+260];
	xor.b32  	%r733, %r733, %r598;
	ld.global.u32 	%r599, [%rd11+264];
	xor.b32  	%r732, %r732, %r599;
	ld.global.u32 	%r600, [%rd11+268];
	xor.b32  	%r731, %r731, %r600;
	ld.global.u32 	%r601, [%rd11+272];
	xor.b32  	%r730, %r730, %r601;
	ld.global.u32 	%r602, [%rd11+276];
	xor.b32  	%r729, %r729, %r602;
$L__BB0_76:
	and.b32  	%r604, %r503, 16384;
	setp.eq.s32 	%p41, %r604, 0;
	@%p41 bra 	$L__BB0_78;
	ld.global.u32 	%r605, [%rd11+280];
	xor.b32  	%r733, %r733, %r605;
	ld.global.u32 	%r606, [%rd11+284];
	xor.b32  	%r732, %r732, %r606;
	ld.global.u32 	%r607, [%rd11+288];
	xor.b32  	%r731, %r731, %r607;
	ld.global.u32 	%r608, [%rd11+292];
	xor.b32  	%r730, %r730, %r608;
	ld.global.u32 	%r609, [%rd11+296];
	xor.b32  	%r729, %r729, %r609;
$L__BB0_78:
	and.b32  	%r611, %r503, 32768;
	setp.eq.s32 	%p42, %r611, 0;
	@%p42 bra 	$L__BB0_80;
	ld.global.u32 	%r612, [%rd11+300];
	xor.b32  	%r733, %r733, %r612;
	ld.global.u32 	%r613, [%rd11+304];
	xor.b32  	%r732, %r732, %r613;
	ld.global.u32 	%r614, [%rd11+308];
	xor.b32  	%r731, %r731, %r614;
	ld.global.u32 	%r615, [%rd11+312];
	xor.b32  	%r730, %r730, %r615;
	ld.global.u32 	%r616, [%rd11+316];
	xor.b32  	%r729, %r729, %r616;
$L__BB0_80:
	add.s32 	%r728, %r728, 16;
	setp.ne.s32 	%p43, %r728, 32;
	@%p43 bra 	$L__BB0_48;
	mad.lo.s32 	%r617, %r722, -31, %r193;
	add.s32 	%r722, %r617, 1;
	setp.ne.s32 	%p44, %r722, 5;
	@%p44 bra 	$L__BB0_47;
	st.global.u32 	[%rd2+4], %r733;
	st.global.u32 	[%rd2+8], %r732;
	st.global.u32 	[%rd2+12], %r731;
	st.global.u32 	[%rd2+16], %r730;
	st.global.u32 	[%rd2+20], %r729;
	add.s32 	%r716, %r716, 1;
	setp.lt.u32 	%p45, %r716, %r184;
	@%p45 bra 	$L__BB0_46;
$L__BB0_83:
	shr.u64 	%rd12, %rd36, 2;
	add.s32 	%r715, %r715, 1;
	setp.gt.u64 	%p46, %rd36, 3;
	mov.u64 	%rd36, %rd12;
	@%p46 bra 	$L__BB0_44;
$L__BB0_84:
	cvt.u32.u64 	%r618, %rd13;
	mad.lo.s32 	%r619, %r618, 362437, %r1;
	st.global.u32 	[%rd2], %r619;
	mov.b32 	%r620, 0;
	st.global.v2.u32 	[%rd2+24], {%r620, %r620};
	st.global.u32 	[%rd2+32], %r620;
	mov.b64 	%rd34, 0;
	st.global.u64 	[%rd2+40], %rd34;
	ret;

}
	// .globl	_Z23generate_normal_samplesPdP17curandStateXORWOW
.visible .entry _Z23generate_normal_samplesPdP17curandStateXORWOW(
	.param .u64 .ptr .align 1 _Z23generate_normal_samplesPdP17curandStateXORWOW_param_0,
	.param .u64 .ptr .align 1 _Z23generate_normal_samplesPdP17curandStateXORWOW_param_1
)
{
	.reg .pred 	%p<18>;
	.reg .b32 	%r<151>;
	.reg .b32 	%f<10>;
	.reg .b64 	%rd<18>;
	.reg .b64 	%fd<169>;

	ld.param.u64 	%rd3, [_Z23generate_normal_samplesPdP17curandStateXORWOW_param_0];
	ld.param.u64 	%rd4, [_Z23generate_normal_samplesPdP17curandStateXORWOW_param_1];
	cvta.to.global.u64 	%rd5, %rd3;
	cvta.to.global.u64 	%rd6, %rd4;
	mov.u32 	%r56, %tid.x;
	mov.u32 	%r57, %ctaid.x;
	mov.u32 	%r58, %ntid.x;
	mad.lo.s32 	%r59, %r57, %r58, %r56;
	mul.wide.s32 	%rd7, %r59, 48;
	add.s64 	%rd1, %rd6, %rd7;
	ld.global.v2.u32 	{%r60, %r136}, [%rd1];
	ld.global.v2.u32 	{%r137, %r138}, [%rd1+8];
	ld.global.v2.u32 	{%r135, %r134}, [%rd1+16];
	ld.global.v2.u32 	{%r6, %r7}, [%rd1+24];
	ld.global.f32 	%f1, [%rd1+32];
	ld.global.f64 	%fd1, [%rd1+40];
	mov.b32 	%r61, 1127219200;
	mov.b32 	%r62, -2147483648;
	mov.b64 	%fd2, {%r62, %r61};
	mul.lo.s32 	%r132, %r59, 4000;
	add.s64 	%rd2, %rd5, 8;
	add.s32 	%r131, %r60, 724874;
	mov.b32 	%r133, 0;
	mov.u64 	%rd10, __cudart_sin_cos_coeffs;
$L__BB1_1:
	mov.u32 	%r13, %r134;
	shr.u32 	%r64, %r136, 2;
	xor.b32  	%r65, %r64, %r136;
	shl.b32 	%r66, %r13, 4;
	shl.b32 	%r67, %r65, 1;
	xor.b32  	%r68, %r67, %r66;
	xor.b32  	%r69, %r68, %r65;
	xor.b32  	%r18, %r69, %r13;
	add.s32 	%r70, %r131, %r18;
	add.s32 	%r71, %r70, -362437;
	cvt.rn.f32.u32 	%f4, %r71;
	fma.rn.f32 	%f5, %f4, 0f2F800000, 0f2F000000;
	cvt.f64.f32 	%fd159, %f5;
	shr.u32 	%r72, %r137, 2;
	xor.b32  	%r73, %r72, %r137;
	shl.b32 	%r74, %r18, 4;
	shl.b32 	%r75, %r73, 1;
	xor.b32  	%r76, %r75, %r74;
	xor.b32  	%r77, %r76, %r73;
	xor.b32  	%r19, %r77, %r18;
	add.s32 	%r78, %r131, %r19;
	cvt.rn.f32.u32 	%f6, %r78;
	fma.rn.f32 	%f2, %f6, 0f2F800000, 0f2F000000;
	{
	.reg .b32 %temp; 
	mov.b64 	{%temp, %r139}, %fd159;
	}
	{
	.reg .b32 %temp; 
	mov.b64 	{%r140, %temp}, %fd159;
	}
	setp.gt.s32 	%p1, %r139, 1048575;
	mov.b32 	%r141, -1023;
	@%p1 bra 	$L__BB1_3;
	mul.f64 	%fd159, %fd159, 0d4350000000000000;
	{
	.reg .b32 %temp; 
	mov.b64 	{%temp, %r139}, %fd159;
	}
	{
	.reg .b32 %temp; 
	mov.b64 	{%r140, %temp}, %fd159;
	}
	mov.b32 	%r141, -1077;
$L__BB1_3:
	add.s32 	%r80, %r139, -1;
	setp.gt.u32 	%p2, %r80, 2146435070;
	@%p2 bra 	$L__BB1_7;
	shr.u32 	%r83, %r139, 20;
	add.s32 	%r142, %r141, %r83;
	and.b32  	%r84, %r139, 1048575;
	or.b32  	%r85, %r84, 1072693248;
	mov.b64 	%fd160, {%r140, %r85};
	setp.lt.u32 	%p4, %r85, 1073127583;
	@%p4 bra 	$L__BB1_6;
	{
	.reg .b32 %temp; 
	mov.b64 	{%r86, %temp}, %fd160;
	}
	{
	.reg .b32 %temp; 
	mov.b64 	{%temp, %r87}, %fd160;
	}
	add.s32 	%r88, %r87, -1048576;
	mov.b64 	%fd160, {%r86, %r88};
	add.s32 	%r142, %r142, 1;
$L__BB1_6:
	add.f64 	%fd37, %fd160, 0dBFF0000000000000;
	add.f64 	%fd38, %fd160, 0d3FF0000000000000;
	rcp.approx.ftz.f64 	%fd39, %fd38;
	neg.f64 	%fd40, %fd38;
	fma.rn.f64 	%fd41, %fd40, %fd39, 0d3FF0000000000000;
	fma.rn.f64 	%fd42, %fd41, %fd41, %fd41;
	fma.rn.f64 	%fd43, %fd42, %fd39, %fd39;
	mul.f64 	%fd44, %fd37, %fd43;
	fma.rn.f64 	%fd45, %fd37, %fd43, %fd44;
	mul.f64 	%fd46, %fd45, %fd45;
	fma.rn.f64 	%fd47, %fd46, 0d3EB1380B3AE80F1E, 0d3ED0EE258B7A8B04;
	fma.rn.f64 	%fd48, %fd47, %fd46, 0d3EF3B2669F02676F;
	fma.rn.f64 	%fd49, %fd48, %fd46, 0d3F1745CBA9AB0956;
	fma.rn.f64 	%fd50, %fd49, %fd46, 0d3F3C71C72D1B5154;
	fma.rn.f64 	%fd51, %fd50, %fd46, 0d3F624924923BE72D;
	fma.rn.f64 	%fd52, %fd51, %fd46, 0d3F8999999999A3C4;
	fma.rn.f64 	%fd53, %fd52, %fd46, 0d3FB5555555555554;
	sub.f64 	%fd54, %fd37, %fd45;
	add.f64 	%fd55, %fd54, %fd54;
	neg.f64 	%fd56, %fd45;
	fma.rn.f64 	%fd57, %fd56, %fd37, %fd55;
	mul.f64 	%fd58, %fd43, %fd57;
	mul.f64 	%fd59, %fd46, %fd53;
	fma.rn.f64 	%fd60, %fd59, %fd45, %fd58;
	xor.b32  	%r89, %r142, -2147483648;
	mov.b32 	%r90, 1127219200;
	mov.b64 	%fd61, {%r89, %r90};
	sub.f64 	%fd62, %fd61, %fd2;
	fma.rn.f64 	%fd63, %fd62, 0d3FE62E42FEFA39EF, %fd45;
	fma.rn.f64 	%fd64, %fd62, 0dBFE62E42FEFA39EF, %fd63;
	sub.f64 	%fd65, %fd64, %fd45;
	sub.f64 	%fd66, %fd60, %fd65;
	fma.rn.f64 	%fd67, %fd62, 0d3C7ABC9E3B39803F, %fd66;
	add.f64 	%fd161, %fd63, %fd67;
	bra.uni 	$L__BB1_8;
$L__BB1_7:
	fma.rn.f64 	%fd36, %fd159, 0d7FF0000000000000, 0d7FF0000000000000;
	{
	.reg .b32 %temp; 
	mov.b64 	{%temp, %r81}, %fd159;
	}
	and.b32  	%r82, %r81, 2147483647;
	setp.eq.s32 	%p3, %r82, 0;
	selp.f64 	%fd161, 0dFFF0000000000000, %fd36, %p3;
$L__BB1_8:
	mov.f64 	%fd68, 0d0000000000000000;
	mov.f64 	%fd69, 0d7FF0000000000000;
	mul.rn.f64 	%fd163, %fd69, %fd68;
	mul.f64 	%fd13, %fd161, 0dC000000000000000;
	cvt.f64.f32 	%fd70, %f2;
	mul.f64 	%fd14, %fd70, 0d401921FB54442D18;
	setp.eq.f64 	%p5, %fd14, 0d7FF0000000000000;
	mov.b32 	%r144, 1;
	@%p5 bra 	$L__BB1_12;
	mul.f64 	%fd71, %fd14, 0d3FE45F306DC9C883;
	cvt.rni.s32.f64 	%r143, %fd71;
	cvt.rn.f64.s32 	%fd72, %r143;
	fma.rn.f64 	%fd73, %fd72, 0dBFF921FB54442D18, %fd14;
	fma.rn.f64 	%fd74, %fd72, 0dBC91A62633145C00, %fd73;
	fma.rn.f64 	%fd163, %fd72, 0dB97B839A252049C0, %fd74;
	setp.ltu.f64 	%p6, %fd14, 0d41E0000000000000;
	@%p6 bra 	$L__BB1_11;
	{ // callseq 0, 0
	.param .b64 param0;
	st.param.f64 	[param0], %fd14;
	.param .align 16 .b8 retval0[16];
	call.uni (retval0), 
	__internal_trig_reduction_slowpathd, 
	(
	param0
	);
	ld.param.f64 	%fd163, [retval0];
	ld.param.b32 	%r143, [retval0+8];
	} // callseq 0
$L__BB1_11:
	add.s32 	%r144, %r143, 1;
$L__BB1_12:
	shl.b32 	%r94, %r144, 6;
	cvt.u64.u32 	%rd8, %r94;
	and.b64  	%rd9, %rd8, 64;
	add.s64 	%rd11, %rd10, %rd9;
	mul.rn.f64 	%fd76, %fd163, %fd163;
	and.b32  	%r95, %r144, 1;
	setp.eq.b32 	%p7, %r95, 1;
	selp.f64 	%fd77, 0dBDA8FF8320FD8164, 0d3DE5DB65F9785EBA, %p7;
	ld.global.nc.v2.f64 	{%fd78, %fd79}, [%rd11];
	fma.rn.f64 	%fd80, %fd77, %fd76, %fd78;
	fma.rn.f64 	%fd81, %fd80, %fd76, %fd79;
	ld.global.nc.v2.f64 	{%fd82, %fd83}, [%rd11+16];
	fma.rn.f64 	%fd84, %fd81, %fd76, %fd82;
	fma.rn.f64 	%fd85, %fd84, %fd76, %fd83;
	ld.global.nc.v2.f64 	{%fd86, %fd87}, [%rd11+32];
	fma.rn.f64 	%fd88, %fd85, %fd76, %fd86;
	fma.rn.f64 	%fd89, %fd88, %fd76, %fd87;
	fma.rn.f64 	%fd90, %fd89, %fd163, %fd163;
	fma.rn.f64 	%fd91, %fd89, %fd76, 0d3FF0000000000000;
	selp.f64 	%fd92, %fd91, %fd90, %p7;
	and.b32  	%r96, %r144, 2;
	setp.eq.s32 	%p8, %r96, 0;
	mov.f64 	%fd93, 0d0000000000000000;
	sub.f64 	%fd94, %fd93, %fd92;
	selp.f64 	%fd95, %fd92, %fd94, %p8;
	sqrt.rn.f64 	%fd96, %fd13;
	mul.f64 	%fd19, %fd96, %fd95;
	shr.u32 	%r97, %r138, 2;
	xor.b32  	%r98, %r97, %r138;
	shl.b32 	%r99, %r19, 4;
	shl.b32 	%r100, %r98, 1;
	xor.b32  	%r101, %r100, %r99;
	xor.b32  	%r102, %r101, %r98;
	xor.b32  	%r35, %r102, %r19;
	add.s32 	%r103, %r131, %r35;
	add.s32 	%r104, %r103, 362437;
	cvt.rn.f32.u32 	%f7, %r104;
	fma.rn.f32 	%f8, %f7, 0f2F800000, 0f2F000000;
	cvt.f64.f32 	%fd164, %f8;
	shr.u32 	%r105, %r135, 2;
	xor.b32  	%r106, %r105, %r135;
	shl.b32 	%r107, %r35, 4;
	shl.b32 	%r108, %r106, 1;
	xor.b32  	%r109, %r108, %r107;
	xor.b32  	%r110, %r109, %r106;
	xor.b32  	%r134, %r110, %r35;
	add.s32 	%r111, %r131, %r134;
	add.s32 	%r112, %r111, 724874;
	cvt.rn.f32.u32 	%f9, %r112;
	fma.rn.f32 	%f3, %f9, 0f2F800000, 0f2F000000;
	{
	.reg .b32 %temp; 
	mov.b64 	{%temp, %r145}, %fd164;
	}
	{
	.reg .b32 %temp; 
	mov.b64 	{%r146, %temp}, %fd164;
	}
	setp.gt.s32 	%p9, %r145, 1048575;
	mov.b32 	%r147, -1023;
	@%p9 bra 	$L__BB1_14;
	mul.f64 	%fd164, %fd164, 0d4350000000000000;
	{
	.reg .b32 %temp; 
	mov.b64 	{%temp, %r145}, %fd164;
	}
	{
	.reg .b32 %temp; 
	mov.b64 	{%r146, %temp}, %fd164;
	}
	mov.b32 	%r147, -1077;
$L__BB1_14:
	add.s32 	%r114, %r145, -1;
	setp.gt.u32 	%p10, %r114, 2146435070;
	@%p10 bra 	$L__BB1_18;
	shr.u32 	%r117, %r145, 20;
	add.s32 	%r148, %r147, %r117;
	and.b32  	%r118, %r145, 1048575;
	or.b32  	%r119, %r118, 1072693248;
	mov.b64 	%fd165, {%r146, %r119};
	setp.lt.u32 	%p12, %r119, 1073127583;
	@%p12 bra 	$L__BB1_17;
	{
	.reg .b32 %temp; 
	mov.b64 	{%r120, %temp}, %fd165;
	}
	{
	.reg .b32 %temp; 
	mov.b64 	{%temp, %r121}, %fd165;
	}
	add.s32 	%r122, %r121, -1048576;
	mov.b64 	%fd165, {%r120, %r122};
	add.s32 	%r148, %r148, 1;
$L__BB1_17:
	add.f64 	%fd98, %fd165, 0dBFF0000000000000;
	add.f64 	%fd99, %fd165, 0d3FF0000000000000;
	rcp.approx.ftz.f64 	%fd100, %fd99;
	neg.f64 	%fd101, %fd99;
	fma.rn.f64 	%fd102, %fd101, %fd100, 0d3FF0000000000000;
	fma.rn.f64 	%fd103, %fd102, %fd102, %fd102;
	fma.rn.f64 	%fd104, %fd103, %fd100, %fd100;
	mul.f64 	%fd105, %fd98, %fd104;
	fma.rn.f64 	%fd106, %fd98, %fd104, %fd105;
	mul.f64 	%fd107, %fd106, %fd106;
	fma.rn.f64 	%fd108, %fd107, 0d3EB1380B3AE80F1E, 0d3ED0EE258B7A8B04;
	fma.rn.f64 	%fd109, %fd108, %fd107, 0d3EF3B2669F02676F;
	fma.rn.f64 	%fd110, %fd109, %fd107, 0d3F1745CBA9AB0956;
	fma.rn.f64 	%fd111, %fd110, %fd107, 0d3F3C71C72D1B5154;
	fma.rn.f64 	%fd112, %fd111, %fd107, 0d3F624924923BE72D;
	fma.rn.f64 	%fd113, %fd112, %fd107, 0d3F8999999999A3C4;
	fma.rn.f64 	%fd114, %fd113, %fd107, 0d3FB5555555555554;
	sub.f64 	%fd115, %fd98, %fd106;
	add.f64 	%fd116, %fd115, %fd115;
	neg.f64 	%fd117, %fd106;
	fma.rn.f64 	%fd118, %fd117, %fd98, %fd116;
	mul.f64 	%fd119, %fd104, %fd118;
	mul.f64 	%fd120, %fd107, %fd114;
	fma.rn.f64 	%fd121, %fd120, %fd106, %fd119;
	xor.b32  	%r123, %r148, -2147483648;
	mov.b32 	%r124, 1127219200;
	mov.b64 	%fd122, {%r123, %r124};
	sub.f64 	%fd123, %fd122, %fd2;
	fma.rn.f64 	%fd124, %fd123, 0d3FE62E42FEFA39EF, %fd106;
	fma.rn.f64 	%fd125, %fd123, 0dBFE62E42FEFA39EF, %fd124;
	sub.f64 	%fd126, %fd125, %fd106;
	sub.f64 	%fd127, %fd121, %fd126;
	fma.rn.f64 	%fd128, %fd123, 0d3C7ABC9E3B39803F, %fd127;
	add.f64 	%fd166, %fd124, %fd128;
	bra.uni 	$L__BB1_19;
$L__BB1_18:
	fma.rn.f64 	%fd97, %fd164, 0d7FF0000000000000, 0d7FF0000000000000;
	{
	.reg .b32 %temp; 
	mov.b64 	{%temp, %r115}, %fd164;
	}
	and.b32  	%r116, %r115, 2147483647;
	setp.eq.s32 	%p11, %r116, 0;
	selp.f64 	%fd166, 0dFFF0000000000000, %fd97, %p11;
$L__BB1_19:
	mov.f64 	%fd129, 0d0000000000000000;
	mov.f64 	%fd130, 0d7FF0000000000000;
	mul.rn.f64 	%fd168, %fd130, %fd129;
	mul.f64 	%fd30, %fd166, 0dC000000000000000;
	cvt.f64.f32 	%fd131, %f3;
	mul.f64 	%fd31, %fd131, 0d401921FB54442D18;
	setp.eq.f64 	%p13, %fd31, 0d7FF0000000000000;
	mov.b32 	%r150, 1;
	@%p13 bra 	$L__BB1_23;
	mul.f64 	%fd132, %fd31, 0d3FE45F306DC9C883;
	cvt.rni.s32.f64 	%r149, %fd132;
	cvt.rn.f64.s32 	%fd133, %r149;
	fma.rn.f64 	%fd134, %fd133, 0dBFF921FB54442D18, %fd31;
	fma.rn.f64 	%fd135, %fd133, 0dBC91A62633145C00, %fd134;
	fma.rn.f64 	%fd168, %fd133, 0dB97B839A252049C0, %fd135;
	setp.ltu.f64 	%p14, %fd31, 0d41E0000000000000;
	@%p14 bra 	$L__BB1_22;
	{ // callseq 1, 0
	.param .b64 param0;
	st.param.f64 	[param0], %fd31;
	.param .align 16 .b8 retval0[16];
	call.uni (retval0), 
	__internal_trig_reduction_slowpathd, 
	(
	param0
	);
	ld.param.f64 	%fd168, [retval0];
	ld.param.b32 	%r149, [retval0+8];
	} // callseq 1
$L__BB1_22:
	add.s32 	%r150, %r149, 1;
$L__BB1_23:
	mul.wide.s32 	%rd12, %r132, 8;
	add.s64 	%rd13, %rd2, %rd12;
	shl.b32 	%r127, %r150, 6;
	cvt.u64.u32 	%rd14, %r127;
	and.b64  	%rd15, %rd14, 64;
	add.s64 	%rd17, %rd10, %rd15;
	mul.rn.f64 	%fd137, %fd168, %fd168;
	and.b32  	%r128, %r150, 1;
	setp.eq.b32 	%p15, %r128, 1;
	selp.f64 	%fd138, 0dBDA8FF8320FD8164, 0d3DE5DB65F9785EBA, %p15;
	ld.global.nc.v2.f64 	{%fd139, %fd140}, [%rd17];
	fma.rn.f64 	%fd141, %fd138, %fd137, %fd139;
	fma.rn.f64 	%fd142, %fd141, %fd137, %fd140;
	ld.global.nc.v2.f64 	{%fd143, %fd144}, [%rd17+16];
	fma.rn.f64 	%fd145, %fd142, %fd137, %fd143;
	fma.rn.f64 	%fd146, %fd145, %fd137, %fd144;
	ld.global.nc.v2.f64 	{%fd147, %fd148}, [%rd17+32];
	fma.rn.f64 	%fd149, %fd146, %fd137, %fd147;
	fma.rn.f64 	%fd150, %fd149, %fd137, %fd148;
	fma.rn.f64 	%fd151, %fd150, %fd168, %fd168;
	fma.rn.f64 	%fd152, %fd150, %fd137, 0d3FF0000000000000;
	selp.f64 	%fd153, %fd152, %fd151, %p15;
	and.b32  	%r129, %r150, 2;
	setp.eq.s32 	%p16, %r129, 0;
	mov.f64 	%fd154, 0d0000000000000000;
	sub.f64 	%fd155, %fd154, %fd153;
	selp.f64 	%fd156, %fd153, %fd155, %p16;
	sqrt.rn.f64 	%fd157, %fd30;
	mul.f64 	%fd158, %fd157, %fd156;
	st.global.f64 	[%rd13+-8], %fd19;
	st.global.f64 	[%rd13], %fd158;
	add.s32 	%r52, %r133, 2;
	add.s32 	%r132, %r132, 2;
	add.s32 	%r131, %r131, 1449748;
	setp.lt.u32 	%p17, %r133, 3998;
	mov.u32 	%r133, %r52;
	mov.u32 	%r135, %r35;
	mov.u32 	%r136, %r13;
	mov.u32 	%r137, %r18;
	mov.u32 	%r138, %r19;
	@%p17 bra 	$L__BB1_1;
	add.s32 	%r130, %r131, -724874;
	st.global.v2.u32 	[%rd1], {%r130, %r13};
	st.global.v2.u32 	[%rd1+8], {%r18, %r19};
	st.global.v2.u32 	[%rd1+16], {%r35, %r134};
	st.global.v2.u32 	[%rd1+24], {%r6, %r7};
	st.global.f32 	[%rd1+32], %f1;
	st.global.f64 	[%rd1+40], %fd1;
	ret;

}
.func  (.param .align 16 .b8 func_retval0[16]) __internal_trig_reduction_slowpathd(
	.param .b64 __internal_trig_reduction_slowpathd_param_0
)
{
	.local .align 8 .b8 	__local_depot2[40];
	.reg .b64 	%SP;
	.reg .b64 	%SPL;
	.reg .pred 	%p<10>;
	.reg .b32 	%r<47>;
	.reg .b64 	%rd<74>;
	.reg .b64 	%fd<5>;

	mov.u64 	%SPL, __local_depot2;
	ld.param.f64 	%fd4, [__internal_trig_reduction_slowpathd_param_0];
	add.u64 	%rd1, %SPL, 0;
	{
	.reg .b32 %temp; 
	mov.b64 	{%temp, %r1}, %fd4;
	}
	shr.u32 	%r2, %r1, 20;
	and.b32  	%r3, %r2, 2047;
	setp.eq.s32 	%p1, %r3, 2047;
	mov.b32 	%r46, 0;
	@%p1 bra 	$L__BB2_9;
	add.s32 	%r20, %r3, -1024;
	mov.b64 	%rd20, %fd4;
	shl.b64 	%rd2, %rd20, 11;
	shr.u32 	%r4, %r20, 6;
	sub.s32 	%r45, 15, %r4;
	sub.s32 	%r21, 19, %r4;
	setp.lt.u32 	%p2, %r20, 128;
	selp.b32 	%r6, 18, %r21, %p2;
	setp.ge.s32 	%p3, %r45, %r6;
	mov.b64 	%rd70, 0;
	@%p3 bra 	$L__BB2_4;
	add.s32 	%r23, %r6, %r4;
	neg.s32 	%r43, %r23;
	or.b64  	%rd3, %rd2, -9223372036854775808;
	mov.b64 	%rd70, 0;
	mov.b32 	%r42, 0;
	mov.u64 	%rd25, __cudart_i2opi_d;
	mov.u32 	%r44, %r45;
$L__BB2_3:
	.pragma "nounroll";
	mul.wide.s32 	%rd22, %r42, 8;
	add.s64 	%rd23, %rd1, %rd22;
	mul.wide.s32 	%rd24, %r44, 8;
	add.s64 	%rd26, %rd25, %rd24;
	ld.global.nc.u64 	%rd27, [%rd26];
	{
	.reg .u32 %r0, %r1, %r2, %r3, %alo, %ahi, %blo, %bhi, %clo, %chi;
	mov.b64 	{%alo,%ahi}, %rd27;
	mov.b64 	{%blo,%bhi}, %rd3;
	mov.b64 	{%clo,%chi}, %rd70;
	mad.lo.cc.u32 	%r0, %alo, %blo, %clo;
	madc.hi.cc.u32 	%r1, %alo, %blo, %chi;
	madc.hi.u32 	%r2, %alo, %bhi, 0;
	mad.lo.cc.u32 	%r1, %alo, %bhi, %r1;
	madc.hi.cc.u32 	%r2, %ahi, %blo, %r2;
	madc.hi.u32 	%r3, %ahi, %bhi, 0;
	mad.lo.cc.u32 	%r1, %ahi, %blo, %r1;
	madc.lo.cc.u32 	%r2, %ahi, %bhi, %r2;
	addc.u32 	%r3, %r3, 0;
	mov.b64 	%rd28, {%r0,%r1};
	mov.b64 	%rd70, {%r2,%r3};
	}
	st.local.u64 	[%rd23], %rd28;
	add.s32 	%r44, %r44, 1;
	add.s32 	%r43, %r43, 1;
	add.s32 	%r42, %r42, 1;
	setp.ne.s32 	%p4, %r43, -15;
	mov.u32 	%r45, %r6;
	@%p4 bra 	$L__BB2_3;
$L__BB2_4:
	cvt.s64.s32 	%rd29, %r45;
	cvt.u64.u32 	%rd30, %r4;
	add.s64 	%rd31, %rd30, %rd29;
	shl.b64 	%rd32, %rd31, 3;
	add.s64 	%rd33, %rd1, %rd32;
	st.local.u64 	[%rd33+-120], %rd70;
	and.b32  	%r15, %r2, 63;
	ld.local.u64 	%rd72, [%rd1+16];
	ld.local.u64 	%rd71, [%rd1+24];
	setp.eq.s32 	%p5, %r15, 0;
	@%p5 bra 	$L__BB2_6;
	shl.b64 	%rd34, %rd71, %r15;
	shr.u64 	%rd35, %rd72, 1;
	xor.b32  	%r24, %r15, 63;
	shr.u64 	%rd36, %rd35, %r24;
	or.b64  	%rd71, %rd34, %rd36;
	ld.local.u64 	%rd37, [%rd1+8];
	shl.b64 	%rd38, %rd72, %r15;
	shr.u64 	%rd39, %rd37, 1;
	shr.u64 	%rd40, %rd39, %r24;
	or.b64  	%rd72, %rd38, %rd40;
$L__BB2_6:
	and.b32  	%r25, %r1, -2147483648;
	shr.u64 	%rd41, %rd71, 62;
	cvt.u32.u64 	%r26, %rd41;
	mov.b64 	{%r27, %r28}, %rd71;
	mov.b64 	{%r29, %r30}, %rd72;
	shf.l.wrap.b32 	%r31, %r30, %r27, 2;
	shf.l.wrap.b32 	%r32, %r27, %r28, 2;
	mov.b64 	%rd42, {%r31, %r32};
	shl.b64 	%rd43, %rd72, 2;
	shr.u64 	%rd44, %rd42, 63;
	cvt.u32.u64 	%r33, %rd44;
	add.s32 	%r34, %r33, %r26;
	setp.eq.s32 	%p6, %r25, 0;
	neg.s32 	%r35, %r34;
	selp.b32 	%r46, %r34, %r35, %p6;
	setp.gt.s64 	%p7, %rd42, -1;
	mov.b64 	%rd45, 0;
	{
	.reg .u32 %r0, %r1, %r2, %r3, %a0, %a1, %a2, %a3, %b0, %b1, %b2, %b3;
	mov.b64 	{%a0,%a1}, %rd45;
	mov.b64 	{%a2,%a3}, %rd45;
	mov.b64 	{%b0,%b1}, %rd43;
	mov.b64 	{%b2,%b3}, %rd42;
	sub.cc.u32 	%r0, %a0, %b0;
	subc.cc.u32 	%r1, %a1, %b1;
	subc.cc.u32 	%r2, %a2, %b2;
	subc.u32 	%r3, %a3, %b3;
	mov.b64 	%rd46, {%r0,%r1};
	mov.b64 	%rd47, {%r2,%r3};
	}
	xor.b32  	%r36, %r25, -2147483648;
	selp.b64 	%rd73, %rd42, %rd47, %p7;
	selp.b64 	%rd14, %rd43, %rd46, %p7;
	selp.b32 	%r17, %r25, %r36, %p7;
	clz.b64 	%r37, %rd73;
	cvt.u64.u32 	%rd15, %r37;
	setp.eq.s32 	%p8, %r37, 0;
	@%p8 bra 	$L__BB2_8;
	cvt.u32.u64 	%r38, %rd15;
	and.b32  	%r39, %r38, 63;
	shl.b64 	%rd48, %rd73, %r39;
	shr.u64 	%rd49, %rd14, 1;
	not.b32 	%r40, %r38;
	and.b32  	%r41, %r40, 63;
	shr.u64 	%rd50, %rd49, %r41;
	or.b64  	%rd73, %rd48, %rd50;
$L__BB2_8:
	mov.b64 	%rd51, -3958705157555305931;
	{
	.reg .u32 %r0, %r1, %r2, %r3, %alo, %ahi, %blo, %bhi;
	mov.b64 	{%alo,%ahi}, %rd73;
	mov.b64 	{%blo,%bhi}, %rd51;
	mul.lo.u32 	%r0, %alo, %blo;
	mul.hi.u32 	%r1, %alo, %blo;
	mad.lo.cc.u32 	%r1, %alo, %bhi, %r1;
	madc.hi.u32 	%r2, %alo, %bhi, 0;
	mad.lo.cc.u32 	%r1, %ahi, %blo, %r1;
	madc.hi.cc.u32 	%r2, %ahi, %blo, %r2;
	madc.hi.u32 	%r3, %ahi, %bhi, 0;
	mad.lo.cc.u32 	%r2, %ahi, %bhi, %r2;
	addc.u32 	%r3, %r3, 0;
	mov.b64 	%rd52, {%r0,%r1};
	mov.b64 	%rd53, {%r2,%r3};
	}
	setp.gt.s64 	%p9, %rd53, 0;
	{
	.reg .u32 %r0, %r1, %r2, %r3, %a0, %a1, %a2, %a3, %b0, %b1, %b2, %b3;
	mov.b64 	{%a0,%a1}, %rd52;
	mov.b64 	{%a2,%a3}, %rd53;
	mov.b64 	{%b0,%b1}, %rd52;
	mov.b64 	{%b2,%b3}, %rd53;
	add.cc.u32 	%r0, %a0, %b0;
	addc.cc.u32 	%r1, %a1, %b1;
	addc.cc.u32 	%r2, %a2, %b2;
	addc.u32 	%r3, %a3, %b3;
	mov.b64 	%rd54, {%r0,%r1};
	mov.b64 	%rd55, {%r2,%r3};
	}
	selp.b64 	%rd56, %rd55, %rd53, %p9;
	selp.s64 	%rd57, -1, 0, %p9;
	sub.s64 	%rd58, %rd57, %rd15;
	cvt.u64.u32 	%rd59, %r17;
	shl.b64 	%rd60, %rd59, 32;
	add.s64 	%rd61, %rd56, 1;
	shr.u64 	%rd62, %rd61, 10;
	add.s64 	%rd63, %rd62, 1;
	shr.u64 	%rd64, %rd63, 1;
	shl.b64 	%rd65, %rd58, 52;
	add.s64 	%rd66, %rd65, %rd64;
	add.s64 	%rd67, %rd66, 4602678819172646912;
	or.b64  	%rd68, %rd67, %rd60;
	mov.b64 	%fd4, %rd68;
$L__BB2_9:
	st.param.f64 	[func_retval0], %fd4;
	st.param.b32 	[func_retval0+8], %r46;
	ret;

}


// ===== COMPILED SASS (sm_100) =====

	.target	sm_100

	.elftype	@"ET_EXEC"


//--------------------- .note.nv.tkinfo           --------------------------
	.section	.note.nv.tkinfo,"",@"SHT_NOTE"
	.sectionflags	@"SHF_NOTE_NV_TKINFO"
	.tkinfo
        /*0018*/ 	.word	0x00000002
        /*0030*/ 	.string	""
        /*0030*/ 	.string	"ptxas"
        /*0030*/ 	.string	"Cuda compilation tools, release 13.0, V13.0.88"
        /*0030*/ 	.string	"Build cuda_13.0.r13.0/compiler.36424714_0"
        /*0030*/ 	.string	"-arch sm_100 -m 64 "



//--------------------- .note.nv.cuinfo           --------------------------
	.section	.note.nv.cuinfo,"",@"SHT_NOTE"
	.sectionflags	@"SHF_NOTE_NV_CUINFO"
        /*0018*/ 	.short	0x0002
        /*001a*/ 	.short	0x0064
        /*001c*/ 	.short	0x0082
	.zero		2


//--------------------- .nv.info                  --------------------------
	.section	.nv.info,"",@"SHT_CUDA_INFO"
	.align	4


	//----- nvinfo : EIATTR_REGCOUNT
	.align		4
        /*0000*/ 	.byte	0x04, 0x2f
        /*0002*/ 	.short	(.L_12 - .L_11)
	.align		4
.L_11:
        /*0004*/ 	.word	index@(_Z12setup_kernelP17curandStateXORWOWyyPl)
        /*0008*/ 	.word	0x0000001f


	//----- nvinfo : EIATTR_FRAME_SIZE
	.align		4
.L_12:
        /*000c*/ 	.byte	0x04, 0x11
        /*000e*/ 	.short	(.L_14 - .L_13)
	.align		4
.L_13:
        /*0010*/ 	.word	index@(_Z12setup_kernelP17curandStateXORWOWyyPl)
        /*0014*/ 	.word	0x00000000


	//----- nvinfo : EIATTR_REGCOUNT
	.align		4
.L_14:
        /*0018*/ 	.byte	0x04, 0x2f
        /*001a*/ 	.short	(.L_16 - .L_15)
	.align		4
.L_15:
        /*001c*/ 	.word	index@(_Z23generate_normal_samplesPdP17curandStateXORWOW)
        /*0020*/ 	.word	0x0000002c


	//----- nvinfo : EIATTR_FRAME_SIZE
	.align		4
.L_16:
        /*0024*/ 	.byte	0x04, 0x11
        /*0026*/ 	.short	(.L_18 - .L_17)
	.align		4
.L_17:
        /*0028*/ 	.word	index@($_Z23generate_normal_samplesPdP17curandStateXORWOW$__internal_trig_reduction_slowpathd)
        /*002c*/ 	.word	0x00000028


	//----- nvinfo : EIATTR_FRAME_SIZE
	.align		4
.L_18:
        /*0030*/ 	.byte	0x04, 0x11
        /*0032*/ 	.short	(.L_20 - .L_19)
	.align		4
.L_19:
        /*0034*/ 	.word	index@($__internal_0_$__cuda_sm20_dsqrt_rn_f64_mediumpath_v1)
        /*0038*/ 	.word	0x00000028


	//----- nvinfo : EIATTR_FRAME_SIZE
	.align		4
.L_20:
        /*003c*/ 	.byte	0x04, 0x11
        /*003e*/ 	.short	(.L_22 - .L_21)
	.align		4
.L_21:
        /*0040*/ 	.word	index@(_Z23generate_normal_samplesPdP17curandStateXORWOW)
        /*0044*/ 	.word	0x00000028


	//----- nvinfo : EIATTR_MIN_STACK_SIZE
	.align		4
.L_22:
        /*0048*/ 	.byte	0x04, 0x12
        /*004a*/ 	.short	(.L_24 - .L_23)
	.align		4
.L_23:
        /*004c*/ 	.word	index@(_Z23generate_normal_samplesPdP17curandStateXORWOW)
        /*0050*/ 	.word	0x00000028


	//----- nvinfo : EIATTR_MIN_STACK_SIZE
	.align		4
.L_24:
        /*0054*/ 	.byte	0x04, 0x12
        /*0056*/ 	.short	(.L_26 - .L_25)
	.align		4
.L_25:
        /*0058*/ 	.word	index@(_Z12setup_kernelP17curandStateXORWOWyyPl)
        /*005c*/ 	.word	0x00000000
.L_26:


//--------------------- .nv.compat                --------------------------
	.section	.nv.compat,"",@"SHT_CUDA_COMPAT_INFO"
	.align	4
        /*0000*/ 	.byte	0x02, 0x09, 0x00, 0x00, 0x02, 0x02, 0x01, 0x00, 0x02, 0x05, 0x05, 0x00, 0x03, 0x07, 0x01, 0x01
        /*0010*/ 	.byte	0x02, 0x03, 0x00, 0x00, 0x02, 0x06, 0x01, 0x00, 0x04, 0x0b, 0x08, 0x00, 0x01, 0x00, 0x00, 0x00
        /*0020*/ 	.byte	0x00, 0x00, 0x00, 0x00


//--------------------- .nv.info._Z23generate_normal_samplesPdP17curandStateXORWOW --------------------------
	.section	.nv.info._Z23generate_normal_samplesPdP17curandStateXORWOW,"",@"SHT_CUDA_INFO"
	.sectionflags	@""
	.align	4


	//----- nvinfo : EIATTR_CUDA_API_VERSION
	.align		4
        /*0000*/ 	.byte	0x04, 0x37
        /*0002*/ 	.short	(.L_28 - .L_27)
.L_27:
        /*0004*/ 	.word	0x00000082


	//----- nvinfo : EIATTR_KPARAM_INFO
	.align		4
.L_28:
        /*0008*/ 	.byte	0x04, 0x17
        /*000a*/ 	.short	(.L_30 - .L_29)
.L_29:
        /*000c*/ 	.word	0x00000000
        /*0010*/ 	.short	0x0001
        /*0012*/ 	.short	0x0008
        /*0014*/ 	.byte	0x00, 0xf5, 0x21, 0x00


	//----- nvinfo : EIATTR_KPARAM_INFO
	.align		4
.L_30:
        /*0018*/ 	.byte	0x04, 0x17
        /*001a*/ 	.short	(.L_32 - .L_31)
.L_31:
        /*001c*/ 	.word	0x00000000
        /*0020*/ 	.short	0x0000
        /*0022*/ 	.short	0x0000
        /*0024*/ 	.byte	0x00, 0xf5, 0x21, 0x00


	//----- nvinfo : EIATTR_SPARSE_MMA_MASK
	.align		4
.L_32:
        /*0028*/ 	.byte	0x03, 0x50
        /*002a*/ 	.short	0x0000


	//----- nvinfo : EIATTR_MAXREG_COUNT
	.align		4
        /*002c*/ 	.byte	0x03, 0x1b
        /*002e*/ 	.short	0x00ff


	//----- nvinfo : EIATTR_MERCURY_ISA_VERSION
	.align		4
        /*0030*/ 	.byte	0x03, 0x5f
        /*0032*/ 	.short	0x0101


	//----- nvinfo : EIATTR_VRC_CTA_INIT_COUNT
	.align		4
        /*0034*/ 	.byte	0x02, 0x4a
	.zero		1
	.zero		1


	//----- nvinfo : EIATTR_EXIT_INSTR_OFFSETS
	.align		4
        /*0038*/ 	.byte	0x04, 0x1c
        /*003a*/ 	.short	(.L_34 - .L_33)


	//   ....[0]....
.L_33:
        /*003c*/ 	.word	0x00001ae0


	//----- nvinfo : EIATTR_CRS_STACK_SIZE
	.align		4
.L_34:
        /*0040*/ 	.byte	0x04, 0x1e
        /*0042*/ 	.short	(.L_36 - .L_35)
.L_35:
        /*0044*/ 	.word	0x00000000


	//----- nvinfo : EIATTR_CBANK_PARAM_SIZE
	.align		4
.L_36:
        /*0048*/ 	.byte	0x03, 0x19
        /*004a*/ 	.short	0x0010


	//----- nvinfo : EIATTR_PARAM_CBANK
	.align		4
        /*004c*/ 	.byte	0x04, 0x0a
        /*004e*/ 	.short	(.L_38 - .L_37)
	.align		4
.L_37:
        /*0050*/ 	.word	index@(.nv.constant0._Z23generate_normal_samplesPdP17curandStateXORWOW)
        /*0054*/ 	.short	0x0380
        /*0056*/ 	.short	0x0010


	//----- nvinfo : EIATTR_SW_WAR
	.align		4
.L_38:
        /*0058*/ 	.byte	0x04, 0x36
        /*005a*/ 	.short	(.L_40 - .L_39)
.L_39:
        /*005c*/ 	.word	0x00000008
.L_40:


//--------------------- .nv.info._Z12setup_kernelP17curandStateXORWOWyyPl --------------------------
	.section	.nv.info._Z12setup_kernelP17curandStateXORWOWyyPl,"",@"SHT_CUDA_INFO"
	.sectionflags	@""
	.align	4


	//----- nvinfo : EIATTR_CUDA_API_VERSION
	.align		4
        /*0000*/ 	.byte	0x04, 0x37
        /*0002*/ 	.short	(.L_42 - .L_41)
.L_41:
        /*0004*/ 	.word	0x00000082


	//----- nvinfo : EIATTR_KPARAM_INFO
	.align		4
.L_42:
        /*0008*/ 	.byte	0x04, 0x17
        /*000a*/ 	.short	(.L_44 - .L_43)
.L_43:
        /*000c*/ 	.word	0x00000000
        /*0010*/ 	.short	0x0003
        /*0012*/ 	.short	0x0018
        /*0014*/ 	.byte	0x00, 0xf5, 0x21, 0x00


	//----- nvinfo : EIATTR_KPARAM_INFO
	.align		4
.L_44:
        /*0018*/ 	.byte	0x04, 0x17
        /*001a*/ 	.short	(.L_46 - .L_45)
.L_45:
        /*001c*/ 	.word	0x00000000
        /*0020*/ 	.short	0x0002
        /*0022*/ 	.short	0x0010
        /*0024*/ 	.byte	0x00, 0xf0, 0x21, 0x00


	//----- nvinfo : EIATTR_KPARAM_INFO
	.align		4
.L_46:
        /*0028*/ 	.byte	0x04, 0x17
        /*002a*/ 	.short	(.L_48 - .L_47)
.L_47:
        /*002c*/ 	.word	0x00000000
        /*0030*/ 	.short	0x0001
        /*0032*/ 	.short	0x0008
        /*0034*/ 	.byte	0x00, 0xf0, 0x21, 0x00


	//----- nvinfo : EIATTR_KPARAM_INFO
	.align		4
.L_48:
        /*0038*/ 	.byte	0x04, 0x17
        /*003a*/ 	.short	(.L_50 - .L_49)
.L_49:
        /*003c*/ 	.word	0x00000000
        /*0040*/ 	.short	0x0000
        /*0042*/ 	.short	0x0000
        /*0044*/ 	.byte	0x00, 0xf5, 0x21, 0x00


	//----- nvinfo : EIATTR_SPARSE_MMA_MASK
	.align		4
.L_50:
        /*0048*/ 	.byte	0x03, 0x50
        /*004a*/ 	.short	0x0000


	//----- nvinfo : EIATTR_MAXREG_COUNT
	.align		4
        /*004c*/ 	.byte	0x03, 0x1b
        /*004e*/ 	.short	0x00ff


	//----- nvinfo : EIATTR_MERCURY_ISA_VERSION
	.align		4
        /*0050*/ 	.byte	0x03, 0x5f
        /*0052*/ 	.short	0x0101


	//----- nvinfo : EIATTR_VRC_CTA_INIT_COUNT
	.align		4
        /*0054*/ 	.byte	0x02, 0x4a
	.zero		1
	.zero		1


	//----- nvinfo : EIATTR_EXIT_INSTR_OFFSETS
	.align		4
        /*0058*/ 	.byte	0x04, 0x1c
        /*005a*/ 	.short	(.L_52 - .L_51)


	//   ....[0]....
.L_51:
        /*005c*/ 	.word	0x00001c90


	//----- nvinfo : EIATTR_CRS_STACK_SIZE
	.align		4
.L_52:
        /*0060*/ 	.byte	0x04, 0x1e
        /*0062*/ 	.short	(.L_54 - .L_53)
.L_53:
        /*0064*/ 	.word	0x00000000


	//----- nvinfo : EIATTR_CBANK_PARAM_SIZE
	.align		4
.L_54:
        /*0068*/ 	.byte	0x03, 0x19
        /*006a*/ 	.short	0x0020


	//----- nvinfo : EIATTR_PARAM_CBANK
	.align		4
        /*006c*/ 	.byte	0x04, 0x0a
        /*006e*/ 	.short	(.L_56 - .L_55)
	.align		4
.L_55:
        /*0070*/ 	.word	index@(.nv.constant0._Z12setup_kernelP17curandStateXORWOWyyPl)
        /*0074*/ 	.short	0x0380
        /*0076*/ 	.short	0x0020


	//----- nvinfo : EIATTR_SW_WAR
	.align		4
.L_56:
        /*0078*/ 	.byte	0x04, 0x36
        /*007a*/ 	.short	(.L_58 - .L_57)
.L_57:
        /*007c*/ 	.word	0x00000008
.L_58:


//--------------------- .nv.callgraph             --------------------------
	.section	.nv.callgraph,"",@"SHT_CUDA_CALLGRAPH"
	.align	4
	.sectionentsize	8
	.align		4
        /*0000*/ 	.word	0x00000000
	.align		4
        /*0004*/ 	.word	0xffffffff
	.align		4
        /*0008*/ 	.word	0x00000000
	.align		4
        /*000c*/ 	.word	0xfffffffe
	.align		4
        /*0010*/ 	.word	0x00000000
	.align		4
        /*0014*/ 	.word	0xfffffffd
	.align		4
        /*0018*/ 	.word	0x00000000
	.align		4
        /*001c*/ 	.word	0xfffffffc


//--------------------- .nv.constant4             --------------------------
	.section	.nv.constant4,"a",@progbits
	.align	8
	.align		8
.nv.constant4:
        /*0000*/ 	.dword	precalc_xorwow_matrix
	.align		8
        /*0008*/ 	.dword	precalc_xorwow_offset_matrix
	.align		8
        /*0010*/ 	.dword	mrg32k3aM1
	.align		8
        /*0018*/ 	.dword	mrg32k3aM2
	.align		8
        /*0020*/ 	.dword	mrg32k3aM1SubSeq
	.align		8
        /*0028*/ 	.dword	mrg32k3aM2SubSeq
	.align		8
        /*0030*/ 	.dword	mrg32k3aM1Seq
	.align		8
        /*0038*/ 	.dword	mrg32k3aM2Seq
	.align		8
        /*0040*/ 	.dword	__cudart_i2opi_d
	.align		8
        /*0048*/ 	.dword	__cudart_sin_cos_coeffs


//--------------------- .nv.constant3             --------------------------
	.section	.nv.constant3,"a",@progbits
	.align	8
.nv.constant3:
	.type		__cr_lgamma_table,@object
	.size		__cr_lgamma_table,(.L_8 - __cr_lgamma_table)
__cr_lgamma_table:
        /*0000*/ 	.byte	0x00, 0x00, 0x00, 0x00, 0x00, 0x00, 0x00, 0x00, 0x00, 0x00, 0x00, 0x00, 0x00, 0x00, 0x00, 0x00
        /*0010*/ 	.byte	0xef, 0x39, 0xfa, 0xfe, 0x42, 0x2e, 0xe6, 0x3f, 0x02, 0x20, 0x2a, 0xfa, 0x0b, 0xab, 0xfc, 0x3f
        /*0020*/ 	.byte	0xf9, 0x2c, 0x92, 0x7c, 0xa7, 0x6c, 0x09, 0x40, 0xc9, 0x79, 0x44, 0x3c, 0x64, 0x26, 0x13, 0x40
        /*0030*/ 	.byte	0xca, 0x01, 0xcf, 0x3a, 0x27, 0x51, 0x1a, 0x40, 0x30, 0xcc, 0x2d, 0xf3, 0xe1, 0x0c, 0x21, 0x40
        /*0040*/ 	.byte	0x0d, 0xb7, 0xfc, 0x82, 0x8e, 0x35, 0x25, 0x40
.L_8:


//--------------------- .text._Z23generate_normal_samplesPdP17curandStateXORWOW --------------------------
	.section	.text._Z23generate_normal_samplesPdP17curandStateXORWOW,"ax",@progbits
	.align	128
        .global         _Z23generate_normal_samplesPdP17curandStateXORWOW
        .type           _Z23generate_normal_samplesPdP17curandStateXORWOW,@function
        .size           _Z23generate_normal_samplesPdP17curandStateXORWOW,(.L_x_47 - _Z23generate_normal_samplesPdP17curandStateXORWOW)
        .other          _Z23generate_normal_samplesPdP17curandStateXORWOW,@"STO_CUDA_ENTRY STV_DEFAULT"
_Z23generate_normal_samplesPdP17curandStateXORWOW:
.text._Z23generate_normal_samplesPdP17curandStateXORWOW:
[----:B------:R-:W0:Y:S01]  /*0000*/  LDC R1, c[0x0][0x37c] ;  /* 0x0000df00ff017b82 */ /* 0x000e220000000800 */
[----:B------:R-:W1:Y:S07]  /*0010*/  S2R R9, SR_TID.X ;  /* 0x0000000000097919 */ /* 0x000e6e0000002100 */
[----:B------:R-:W1:Y:S01]  /*0020*/  S2UR UR4, SR_CTAID.X ;  /* 0x00000000000479c3 */ /* 0x000e620000002500 */
[----:B------:R-:W2:Y:S01]  /*0030*/  LDCU.64 UR8, c[0x0][0x358] ;  /* 0x00006b00ff0877ac */ /* 0x000ea20008000a00 */
[----:B0-----:R-:W-:Y:S01]  /*0040*/  VIADD R1, R1, 0xffffffd8 ;  /* 0xffffffd801017836 */ /* 0x001fe20000000000 */
[----:B------:R-:W0:Y:S05]  /*0050*/  LDCU.64 UR6, c[0x0][0x380] ;  /* 0x00007000ff0677ac */ /* 0x000e2a0008000a00 */
[----:B------:R-:W1:Y:S01]  /*0060*/  LDC R0, c[0x0][0x360] ;  /* 0x0000d800ff007b82 */ /* 0x000e620000000800 */
[----:B------:R-:W3:Y:S07]  /*0070*/  LDCU.64 UR10, c[0x4][0x48] ;  /* 0x01000900ff0a77ac */ /* 0x000eee0008000a00 */
[----:B------:R-:W4:Y:S01]  /*0080*/  LDC.64 R26, c[0x0][0x388] ;  /* 0x0000e200ff1a7b82 */ /* 0x000f220000000a00 */
[----:B-1----:R-:W-:-:S04]  /*0090*/  IMAD R9, R0, UR4, R9 ;  /* 0x0000000400097c24 */ /* 0x002fc8000f8e0209 */
[----:B----4-:R-:W-:-:S05]  /*00a0*/  IMAD.WIDE R26, R9, 0x30, R26 ;  /* 0x00000030091a7825 */ /* 0x010fca00078e021a */
[----:B--2---:R-:W2:Y:S04]  /*00b0*/  LDG.E.64 R24, desc[UR8][R26.64] ;  /* 0x000000081a187981 */ /* 0x004ea8000c1e1b00 */
[----:B------:R1:W5:Y:S04]  /*00c0*/  LDG.E R0, desc[UR8][R26.64+0x20] ;  /* 0x000020081a007981 */ /* 0x000368000c1e1900 */
[----:B------:R1:W5:Y:S04]  /*00d0*/  LDG.E.64 R6, desc[UR8][R26.64+0x28] ;  /* 0x000028081a067981 */ /* 0x000368000c1e1b00 */
[----:B------:R1:W5:Y:S04]  /*00e0*/  LDG.E.64 R30, desc[UR8][R26.64+0x8] ;  /* 0x000008081a1e7981 */ /* 0x000368000c1e1b00 */
[----:B------:R1:W5:Y:S04]  /*00f0*/  LDG.E.64 R4, desc[UR8][R26.64+0x10] ;  /* 0x000010081a047981 */ /* 0x000368000c1e1b00 */
[----:B------:R1:W5:Y:S01]  /*0100*/  LDG.E.64 R2, desc[UR8][R26.64+0x18] ;  /* 0x000018081a027981 */ /* 0x000362000c1e1b00 */
[----:B0-----:R-:W-:Y:S01]  /*0110*/  UIADD3 UR5, UP0, UPT, UR6, 0x8, URZ ;  /* 0x0000000806057890 */ /* 0x001fe2000ff1e0ff */
[----:B------:R-:W-:Y:S01]  /*0120*/  IMAD R10, R9, 0xfa0, RZ ;  /* 0x00000fa0090a7824 */ /* 0x000fe200078e02ff */
[----:B------:R-:W-:-:S02]  /*0130*/  UMOV UR4, URZ ;  /* 0x000000ff00047c82 */ /* 0x000fc40008000000 */
[----:B------:R-:W-:Y:S01]  /*0140*/  UIADD3.X UR7, UPT, UPT, URZ, UR7, URZ, UP0, !UPT ;  /* 0x00000007ff077290 */ /* 0x000fe200087fe4ff */
[----:B-123--:R-:W-:-:S11]  /*0150*/  VIADD R24, R24, 0xb0f8a ;  /* 0x000b0f8a18187836 */ /* 0x00efd60000000000 */
.L_x_18:
[----:B------:R-:W-:Y:S01]  /*0160*/  SHF.R.U32.HI R8, RZ, 0x2, R25 ;  /* 0x00000002ff087819 */ /* 0x000fe20000011619 */
[----:B-----5:R-:W-:Y:S01]  /*0170*/  IMAD.SHL.U32 R9, R5, 0x10, RZ ;  /* 0x0000001005097824 */ /* 0x020fe200078e00ff */
[----:B------:R-:W-:Y:S01]  /*0180*/  BSSY.RECONVERGENT B0, `(.L_x_0) ;  /* 0x0000067000007945 */ /* 0x000fe20003800200 */
[----:B------:R-:W-:Y:S01]  /*0190*/  IMAD.MOV.U32 R18, RZ, RZ, 0x2f800000 ;  /* 0x2f800000ff127424 */ /* 0x000fe200078e00ff */
[----:B------:R-:W-:-:S05]  /*01a0*/  LOP3.LUT R8, R8, R25, RZ, 0x3c, !PT ;  /* 0x0000001908087212 */ /* 0x000fca00078e3cff */
[----:B------:R-:W-:-:S05]  /*01b0*/  IMAD.SHL.U32 R11, R8, 0x2, RZ ;  /* 0x00000002080b7824 */ /* 0x000fca00078e00ff */
[----:B------:R-:W-:-:S04]  /*01c0*/  LOP3.LUT R8, R8, R11, R9, 0x96, !PT ;  /* 0x0000000b08087212 */ /* 0x000fc800078e9609 */
[----:B------:R-:W-:-:S04]  /*01d0*/  LOP3.LUT R8, R8, R5, RZ, 0x3c, !PT ;  /* 0x0000000508087212 */ /* 0x000fc800078e3cff */
[----:B------:R-:W-:Y:S01]  /*01e0*/  IADD3 R9, PT, PT, R24, -0x587c5, R8 ;  /* 0xfffa783b18097810 */ /* 0x000fe20007ffe008 */
[----:B------:R-:W-:-:S03]  /*01f0*/  IMAD.SHL.U32 R12, R8, 0x10, RZ ;  /* 0x00000010080c7824 */ /* 0x000fc600078e00ff */
[----:B------:R-:W-:-:S05]  /*0200*/  I2FP.F32.U32 R9, R9 ;  /* 0x0000000900097245 */ /* 0x000fca0000201000 */
[----:B------:R-:W-:Y:S01]  /*0210*/  FFMA R16, R9, R18, 1.1641532182693481445e-10 ;  /* 0x2f00000009107423 */ /* 0x000fe20000000012 */
[----:B------:R-:W-:-:S04]  /*0220*/  SHF.R.U32.HI R9, RZ, 0x2, R30 ;  /* 0x00000002ff097819 */ /* 0x000fc8000001161e */
[----:B------:R-:W-:Y:S01]  /*0230*/  LOP3.LUT R9, R9, R30, RZ, 0x3c, !PT ;  /* 0x0000001e09097212 */ /* 0x000fe200078e3cff */
[----:B0-----:R-:W0:Y:S04]  /*0240*/  F2F.F64.F32 R16, R16 ;  /* 0x0000001000107310 */ /* 0x001e280000201800 */
[----:B------:R-:W-:-:S05]  /*0250*/  IMAD.SHL.U32 R11, R9, 0x2, RZ ;  /* 0x00000002090b7824 */ /* 0x000fca00078e00ff */
[----:B------:R-:W-:-:S04]  /*0260*/  LOP3.LUT R9, R9, R11, R12, 0x96, !PT ;  /* 0x0000000b09097212 */ /* 0x000fc800078e960c */
[----:B------:R-:W-:Y:S02]  /*0270*/  LOP3.LUT R9, R9, R8, RZ, 0x3c, !PT ;  /* 0x0000000809097212 */ /* 0x000fe400078e3cff */
[----:B0-----:R-:W-:Y:S01]  /*0280*/  ISETP.GT.AND P0, PT, R17, 0xfffff, PT ;  /* 0x000fffff1100780c */ /* 0x001fe20003f04270 */
[----:B------:R-:W-:Y:S02]  /*0290*/  IMAD.MOV.U32 R14, RZ, RZ, R16 ;  /* 0x000000ffff0e7224 */ /* 0x000fe400078e0010 */
[--C-:B------:R-:W-:Y:S02]  /*02a0*/  IMAD.MOV.U32 R15, RZ, RZ, R17.reuse ;  /* 0x000000ffff0f7224 */ /* 0x100fe400078e0011 */
[----:B------:R-:W-:Y:S02]  /*02b0*/  IMAD.MOV.U32 R13, RZ, RZ, R17 ;  /* 0x000000ffff0d7224 */ /* 0x000fe400078e0011 */
[----:B------:R-:W-:Y:S02]  /*02c0*/  IMAD.IADD R11, R9, 0x1, R24 ;  /* 0x00000001090b7824 */ /* 0x000fe400078e0218 */
[----:B------:R-:W-:-:S03]  /*02d0*/  IMAD.MOV.U32 R20, RZ, RZ, R16 ;  /* 0x000000ffff147224 */ /* 0x000fc600078e0010 */
[----:B------:R-:W-:Y:S01]  /*02e0*/  I2FP.F32.U32 R11, R11 ;  /* 0x0000000b000b7245 */ /* 0x000fe20000201000 */
[----:B------:R-:W-:-:S04]  /*02f0*/  @!P0 DMUL R14, R14, 1.80143985094819840000e+16 ;  /* 0x435000000e0e8828 */ /* 0x000fc80000000000 */
[----:B------:R-:W-:Y:S01]  /*0300*/  FFMA R25, R11, R18, 1.1641532182693481445e-10 ;  /* 0x2f0000000b197423 */ /* 0x000fe20000000012 */
[----:B------:R-:W-:-:S05]  /*0310*/  IMAD.MOV.U32 R11, RZ, RZ, R5 ;  /* 0x000000ffff0b7224 */ /* 0x000fca00078e0005 */
[----:B------:R-:W-:Y:S02]  /*0320*/  @!P0 IMAD.MOV.U32 R13, RZ, RZ, R15 ;  /* 0x000000ffff0d8224 */ /* 0x000fe400078e000f */
[----:B------:R-:W-:Y:S02]  /*0330*/  @!P0 IMAD.MOV.U32 R20, RZ, RZ, R14 ;  /* 0x000000ffff148224 */ /* 0x000fe400078e000e */
[----:B------:R-:W-:-:S05]  /*0340*/  VIADD R12, R13, 0xffffffff ;  /* 0xffffffff0d0c7836 */ /* 0x000fca0000000000 */
[----:B------:R-:W-:Y:S01]  /*0350*/  ISETP.GT.U32.AND P1, PT, R12, 0x7feffffe, PT ;  /* 0x7feffffe0c00780c */ /* 0x000fe20003f24070 */
[----:B------:R-:W-:Y:S02]  /*0360*/  IMAD.MOV.U32 R12, RZ, RZ, -0x3ff ;  /* 0xfffffc01ff0c7424 */ /* 0x000fe400078e00ff */
[----:B------:R-:W-:-:S10]  /*0370*/  @!P0 IMAD.MOV.U32 R12, RZ, RZ, -0x435 ;  /* 0xfffffbcbff0c8424 */ /* 0x000fd400078e00ff */
[----:B------:R-:W-:Y:S05]  /*0380*/  @P1 BRA `(.L_x_1) ;  /* 0x0000000400001947 */ /* 0x000fea0003800000 */
[----:B------:R-:W-:Y:S01]  /*0390*/  LOP3.LUT R5, R13, 0xfffff, RZ, 0xc0, !PT ;  /* 0x000fffff0d057812 */ /* 0x000fe200078ec0ff */
[----:B------:R-:W-:Y:S01]  /*03a0*/  IMAD.MOV.U32 R14, RZ, RZ, RZ ;  /* 0x000000ffff0e7224 */ /* 0x000fe200078e00ff */
[----:B------:R-:W-:Y:S01]  /*03b0*/  UMOV UR12, 0x3ae80f1e ;  /* 0x3ae80f1e000c7882 */ /* 0x000fe20000000000 */
[----:B------:R-:W-:Y:S01]  /*03c0*/  IMAD.MOV.U32 R28, RZ, RZ, -0x748574fc ;  /* 0x8b7a8b04ff1c7424 */ /* 0x000fe200078e00ff */
[----:B------:R-:W-:Y:S01]  /*03d0*/  LOP3.LUT R21, R5, 0x3ff00000, RZ, 0xfc, !PT ;  /* 0x3ff0000005157812 */ /* 0x000fe200078efcff */
[----:B------:R-:W-:Y:S01]  /*03e0*/  IMAD.MOV.U32 R29, RZ, RZ, 0x3ed0ee25 ;  /* 0x3ed0ee25ff1d7424 */ /* 0x000fe200078e00ff */
[----:B------:R-:W-:Y:S01]  /*03f0*/  UMOV UR13, 0x3eb1380b ;  /* 0x3eb1380b000d7882 */ /* 0x000fe20000000000 */
[----:B------:R-:W-:Y:S01]  /*0400*/  LEA.HI R12, R13, R12, RZ, 0xc ;  /* 0x0000000c0d0c7211 */ /* 0x000fe200078f60ff */
[----:B------:R-:W-:Y:S01]  /*0410*/  IMAD.MOV.U32 R13, RZ, RZ, 0x43300000 ;  /* 0x43300000ff0d7424 */ /* 0x000fe200078e00ff */
[----:B------:R-:W-:Y:S01]  /*0420*/  ISETP.GE.U32.AND P0, PT, R21, 0x3ff6a09f, PT ;  /* 0x3ff6a09f1500780c */ /* 0x000fe20003f06070 */
[----:B------:R-:W-:Y:S01]  /*0430*/  UMOV UR14, 0x80000000 ;  /* 0x80000000000e7882 */ /* 0x000fe20000000000 */
[----:B------:R-:W-:-:S11]  /*0440*/  UMOV UR15, 0x43300000 ;  /* 0x43300000000f7882 */ /* 0x000fd60000000000 */
[----:B------:R-:W-:Y:S02]  /*0450*/  @P0 VIADD R5, R21, 0xfff00000 ;  /* 0xfff0000015050836 */ /* 0x000fe40000000000 */
[----:B------:R-:W-:Y:S02]  /*0460*/  @P0 VIADD R12, R12, 0x1 ;  /* 0x000000010c0c0836 */ /* 0x000fe40000000000 */
[----:B------:R-:W-:-:S03]  /*0470*/  @P0 IMAD.MOV.U32 R21, RZ, RZ, R5 ;  /* 0x000000ffff150224 */ /* 0x000fc600078e0005 */
[----:B------:R-:W-:-:S03]  /*0480*/  LOP3.LUT R12, R12, 0x80000000, RZ, 0x3c, !PT ;  /* 0x800000000c0c7812 */ /* 0x000fc600078e3cff */
[C---:B------:R-:W-:Y:S02]  /*0490*/  DADD R22, R20.reuse, 1 ;  /* 0x3ff0000014167429 */ /* 0x040fe40000000000 */
[----:B------:R-:W-:Y:S02]  /*04a0*/  DADD R20, R20, -1 ;  /* 0xbff0000014147429 */ /* 0x000fe40000000000 */
[----:B------:R-:W-:Y:S01]  /*04b0*/  DADD R12, R12, -UR14 ;  /* 0x8000000e0c0c7e29 */ /* 0x000fe20008000000 */
[----:B------:R-:W-:Y:S01]  /*04c0*/  UMOV UR14, 0xfefa39ef ;  /* 0xfefa39ef000e7882 */ /* 0x000fe20000000000 */
[----:B------:R-:W0:Y:S01]  /*04d0*/  MUFU.RCP64H R15, R23 ;  /* 0x00000017000f7308 */ /* 0x000e220000001800 */
[----:B------:R-:W-:Y:S01]  /*04e0*/  UMOV UR15, 0x3fe62e42 ;  /* 0x3fe62e42000f7882 */ /* 0x000fe20000000000 */
[----:B0-----:R-:W-:-:S08]  /*04f0*/  DFMA R16, -R22, R14, 1 ;  /* 0x3ff000001610742b */ /* 0x001fd0000000010e */
[----:B------:R-:W-:-:S08]  /*0500*/  DFMA R16, R16, R16, R16 ;  /* 0x000000101010722b */ /* 0x000fd00000000010 */
[----:B------:R-:W-:-:S08]  /*0510*/  DFMA R14, R14, R16, R14 ;  /* 0x000000100e0e722b */ /* 0x000fd0000000000e */
[----:B------:R-:W-:-:S08]  /*0520*/  DMUL R16, R20, R14 ;  /* 0x0000000e14107228 */ /* 0x000fd00000000000 */
[----:B------:R-:W-:-:S08]  /*0530*/  DFMA R16, R20, R14, R16 ;  /* 0x0000000e1410722b */ /* 0x000fd00000000010 */
[----:B------:R-:W-:-:S08]  /*0540*/  DMUL R18, R16, R16 ;  /* 0x0000001010127228 */ /* 0x000fd00000000000 */
[----:B------:R-:W-:Y:S01]  /*0550*/  DFMA R22, R18, UR12, R28 ;  /* 0x0000000c12167c2b */ /* 0x000fe2000800001c */
[----:B------:R-:W-:Y:S01]  /*0560*/  UMOV UR12, 0x9f02676f ;  /* 0x9f02676f000c7882 */ /* 0x000fe20000000000 */
[----:B------:R-:W-:-:S06]  /*0570*/  UMOV UR13, 0x3ef3b266 ;  /* 0x3ef3b266000d7882 */ /* 0x000fcc0000000000 */
[----:B------:R-:W-:Y:S01]  /*0580*/  DFMA R22, R18, R22, UR12 ;  /* 0x0000000c12167e2b */ /* 0x000fe20008000016 */
[----:B------:R-:W-:Y:S01]  /*0590*/  UMOV UR12, 0xa9ab0956 ;  /* 0xa9ab0956000c7882 */ /* 0x000fe20000000000 */
[----:B------:R-:W-:-:S06]  /*05a0*/  UMOV UR13, 0x3f1745cb ;  /* 0x3f1745cb000d7882 */ /* 0x000fcc0000000000 */
[----:B------:R-:W-:Y:S01]  /*05b0*/  DFMA R22, R18, R22, UR12 ;  /* 0x0000000c12167e2b */ /* 0x000fe20008000016 */
[----:B------:R-:W-:Y:S01]  /*05c0*/  UMOV UR12, 0x2d1b5154 ;  /* 0x2d1b5154000c7882 */ /* 0x000fe20000000000 */
[----:B------:R-:W-:-:S06]  /*05d0*/  UMOV UR13, 0x3f3c71c7 ;  /* 0x3f3c71c7000d7882 */ /* 0x000fcc0000000000 */
[----:B------:R-:W-:Y:S01]  /*05e0*/  DFMA R28, R18, R22, UR12 ;  /* 0x0000000c121c7e2b */ /* 0x000fe20008000016 */
[----:B------:R-:W-:Y:S01]  /*05f0*/  UMOV UR12, 0x923be72d ;  /* 0x923be72d000c7882 */ /* 0x000fe20000000000 */
[----:B------:R-:W-:Y:S01]  /*0600*/  UMOV UR13, 0x3f624924 ;  /* 0x3f624924000d7882 */ /* 0x000fe20000000000 */
[----:B------:R-:W-:-:S05]  /*0610*/  DADD R22, R20, -R16 ;  /* 0x0000000014167229 */ /* 0x000fca0000000810 */
[----:B------:R-:W-:Y:S01]  /*0620*/  DFMA R28, R18, R28, UR12 ;  /* 0x0000000c121c7e2b */ /* 0x000fe2000800001c */
[----:B------:R-:W-:Y:S01]  /*0630*/  UMOV UR12, 0x9999a3c4 ;  /* 0x9999a3c4000c7882 */ /* 0x000fe20000000000 */
[----:B------:R-:W-:Y:S01]  /*0640*/  UMOV UR13, 0x3f899999 ;  /* 0x3f899999000d7882 */ /* 0x000fe20000000000 */
[----:B------:R-:W-:-:S05]  /*0650*/  DADD R22, R22, R22 ;  /* 0x0000000016167229 */ /* 0x000fca0000000016 */
[----:B------:R-:W-:Y:S01]  /*0660*/  DFMA R28, R18, R28, UR12 ;  /* 0x0000000c121c7e2b */ /* 0x000fe2000800001c */
[----:B------:R-:W-:Y:S01]  /*0670*/  UMOV UR12, 0x55555554 ;  /* 0x55555554000c7882 */ /* 0x000fe20000000000 */
[----:B------:R-:W-:Y:S01]  /*0680*/  UMOV UR13, 0x3fb55555 ;  /* 0x3fb55555000d7882 */ /* 0x000fe20000000000 */
[----:B------:R-:W-:Y:S02]  /*0690*/  DFMA R20, R20, -R16, R22 ;  /* 0x800000101414722b */ /* 0x000fe40000000016 */
[----:B------:R-:W-:-:S03]  /*06a0*/  DFMA R22, R12, UR14, R16 ;  /* 0x0000000e0c167c2b */ /* 0x000fc60008000010 */
[----:B------:R-:W-:Y:S01]  /*06b0*/  DFMA R28, R18, R28, UR12 ;  /* 0x0000000c121c7e2b */ /* 0x000fe2000800001c */
[----:B------:R-:W-:Y:S01]  /*06c0*/  UMOV UR12, 0xfefa39ef ;  /* 0xfefa39ef000c7882 */ /* 0x000fe20000000000 */
[----:B------:R-:W-:Y:S01]  /*06d0*/  UMOV UR13, 0x3fe62e42 ;  /* 0x3fe62e42000d7882 */ /* 0x000fe20000000000 */
[----:B------:R-:W-:Y:S02]  /*06e0*/  DMUL R20, R14, R20 ;  /* 0x000000140e147228 */ /* 0x000fe40000000000 */
[----:B------:R-:W-:Y:S01]  /*06f0*/  DFMA R32, R12, -UR12, R22 ;  /* 0x8000000c0c207c2b */ /* 0x000fe20008000016 */
[----:B------:R-:W-:Y:S01]  /*0700*/  UMOV UR12, 0x3b39803f ;  /* 0x3b39803f000c7882 */ /* 0x000fe20000000000 */
[----:B------:R-:W-:Y:S01]  /*0710*/  UMOV UR13, 0x3c7abc9e ;  /* 0x3c7abc9e000d7882 */ /* 0x000fe20000000000 */
[----:B------:R-:W-:-:S05]  /*0720*/  DMUL R28, R18, R28 ;  /* 0x0000001c121c7228 */ /* 0x000fca0000000000 */
[----:B------:R-:W-:-:S03]  /*0730*/  DADD R32, -R16, R32 ;  /* 0x0000000010207229 */ /* 0x000fc60000000120 */
[----:B------:R-:W-:-:S08]  /*0740*/  DFMA R20, R16, R28, R20 ;  /* 0x0000001c1014722b */ /* 0x000fd00000000014 */
[----:B------:R-:W-:-:S08]  /*0750*/  DADD R20, R20, -R32 ;  /* 0x0000000014147229 */ /* 0x000fd00000000820 */
[----:B------:R-:W-:-:S08]  /*0760*/  DFMA R20, R12, UR12, R20 ;  /* 0x0000000c0c147c2b */ /* 0x000fd00008000014 */
[----:B------:R-:W-:Y:S01]  /*0770*/  DADD R28, R22, R20 ;  /* 0x00000000161c7229 */ /* 0x000fe20000000014 */
[----:B------:R-:W-:Y:S10]  /*0780*/  BRA `(.L_x_2) ;  /* 0x0000000000187947 */ /* 0x000ff40003800000 */
.L_x_1:
[----:B------:R-:W-:Y:S01]  /*0790*/  IMAD.MOV.U32 R12, RZ, RZ, 0x0 ;  /* 0x00000000ff0c7424 */ /* 0x000fe200078e00ff */
[----:B------:R-:W-:Y:S01]  /*07a0*/  LOP3.LUT P0, RZ, R15, 0x7fffffff, RZ, 0xc0, !PT ;  /* 0x7fffffff0fff7812 */ /* 0x000fe2000780c0ff */
[----:B------:R-:W-:-:S06]  /*07b0*/  IMAD.MOV.U32 R13, RZ, RZ, 0x7ff00000 ;  /* 0x7ff00000ff0d7424 */ /* 0x000fcc00078e00ff */
[----:B------:R-:W-:-:S10]  /*07c0*/  DFMA R12, R14, R12, +INF ;  /* 0x7ff000000e0c742b */ /* 0x000fd4000000000c */
[----:B------:R-:W-:Y:S02]  /*07d0*/  FSEL R28, R12, RZ, P0 ;  /* 0x000000ff0c1c7208 */ /* 0x000fe40000000000 */
[----:B------:R-:W-:-:S07]  /*07e0*/  FSEL R29, R13, -QNAN , P0 ;  /* 0xfff000000d1d7808 */ /* 0x000fce0000000000 */
.L_x_2:
[----:B------:R-:W-:Y:S05]  /*07f0*/  BSYNC.RECONVERGENT B0 ;  /* 0x0000000000007941 */ /* 0x000fea0003800200 */
.L_x_0:
[----:B------:R-:W0:Y:S01]  /*0800*/  F2F.F64.F32 R18, R25 ;  /* 0x0000001900127310 */ /* 0x000e220000201800 */
[----:B------:R-:W-:Y:S01]  /*0810*/  UMOV UR12, 0x54442d18 ;  /* 0x54442d18000c7882 */ /* 0x000fe20000000000 */
[----:B------:R-:W-:Y:S01]  /*0820*/  UMOV UR13, 0x401921fb ;  /* 0x401921fb000d7882 */ /* 0x000fe20000000000 */
[----:B------:R-:W-:Y:S01]  /*0830*/  BSSY.RECONVERGENT B0, `(.L_x_3) ;  /* 0x000001e000007945 */ /* 0x000fe20003800200 */
[----:B------:R-:W-:Y:S01]  /*0840*/  DMUL R28, R28, -2 ;  /* 0xc00000001c1c7828 */ /* 0x000fe20000000000 */
[----:B------:R-:W-:Y:S01]  /*0850*/  IMAD.MOV.U32 R5, RZ, RZ, 0x1 ;  /* 0x00000001ff057424 */ /* 0x000fe200078e00ff */
[----:B------:R-:W-:Y:S02]  /*0860*/  DMUL R34, RZ, +INF ;  /* 0x7ff00000ff227828 */ /* 0x000fe40000000000 */
[----:B0-----:R-:W-:-:S08]  /*0870*/  DMUL R18, R18, UR12 ;  /* 0x0000000c12127c28 */ /* 0x001fd00008000000 */
[----:B------:R-:W-:-:S14]  /*0880*/  DSETP.NEU.AND P0, PT, R18, +INF , PT ;  /* 0x7ff000001200742a */ /* 0x000fdc0003f0d000 */
[----:B------:R-:W-:Y:S05]  /*0890*/  @!P0 BRA `(.L_x_4) ;  /* 0x00000000005c8947 */ /* 0x000fea0003800000 */
[----:B------:R-:W-:Y:S01]  /*08a0*/  UMOV UR12, 0x6dc9c883 ;  /* 0x6dc9c883000c7882 */ /* 0x000fe20000000000 */
[----:B------:R-:W-:Y:S01]  /*08b0*/  UMOV UR13, 0x3fe45f30 ;  /* 0x3fe45f30000d7882 */ /* 0x000fe20000000000 */
[C---:B------:R-:W-:Y:S01]  /*08c0*/  DSETP.GE.AND P0, PT, R18.reuse, 2.14748364800000000000e+09, PT ;  /* 0x41e000001200742a */ /* 0x040fe20003f06000 */
[----:B------:R-:W-:Y:S01]  /*08d0*/  BSSY.RECONVERGENT B1, `(.L_x_5) ;  /* 0x0000012000017945 */ /* 0x000fe20003800200 */
[----:B------:R-:W-:Y:S01]  /*08e0*/  DMUL R12, R18, UR12 ;  /* 0x0000000c120c7c28 */ /* 0x000fe20008000000 */
[----:B------:R-:W-:Y:S01]  /*08f0*/  UMOV UR12, 0x54442d18 ;  /* 0x54442d18000c7882 */ /* 0x000fe20000000000 */
[----:B------:R-:W-:-:S04]  /*0900*/  UMOV UR13, 0x3ff921fb ;  /* 0x3ff921fb000d7882 */ /* 0x000fc80000000000 */
[----:B------:R-:W0:Y:S08]  /*0910*/  F2I.F64 R5, R12 ;  /* 0x0000000c00057311 */ /* 0x000e300000301100 */
[----:B0-----:R-:W0:Y:S02]  /*0920*/  I2F.F64 R34, R5 ;  /* 0x0000000500227312 */ /* 0x001e240000201c00 */
[----:B0-----:R-:W-:Y:S01]  /*0930*/  DFMA R14, R34, -UR12, R18 ;  /* 0x8000000c220e7c2b */ /* 0x001fe20008000012 */
[----:B------:R-:W-:Y:S01]  /*0940*/  UMOV UR12, 0x33145c00 ;  /* 0x33145c00000c7882 */ /* 0x000fe20000000000 */
[----:B------:R-:W-:-:S06]  /*0950*/  UMOV UR13, 0x3c91a626 ;  /* 0x3c91a626000d7882 */ /* 0x000fcc0000000000 */
[----:B------:R-:W-:Y:S01]  /*0960*/  DFMA R14, R34, -UR12, R14 ;  /* 0x8000000c220e7c2b */ /* 0x000fe2000800000e */
[----:B------:R-:W-:Y:S01]  /*0970*/  UMOV UR12, 0x252049c0 ;  /* 0x252049c0000c7882 */ /* 0x000fe20000000000 */
[----:B------:R-:W-:-:S06]  /*0980*/  UMOV UR13, 0x397b839a ;  /* 0x397b839a000d7882 */ /* 0x000fcc0000000000 */
[----:B------:R-:W-:Y:S01]  /*0990*/  DFMA R34, R34, -UR12, R14 ;  /* 0x8000000c22227c2b */ /* 0x000fe2000800000e */
[----:B------:R-:W-:Y:S10]  /*09a0*/  @!P0 BRA `(.L_x_6) ;  /* 0x0000000000108947 */ /* 0x000ff40003800000 */
[----:B------:R-:W-:Y:S01]  /*09b0*/  IMAD.MOV.U32 R15, RZ, RZ, R18 ;  /* 0x000000ffff0f7224 */ /* 0x000fe200078e0012 */
[----:B------:R-:W-:-:S07]  /*09c0*/  MOV R20, 0x9e0 ;  /* 0x000009e000147802 */ /* 0x000fce0000000f00 */
[----:B------:R-:W-:Y:S05]  /*09d0*/  CALL.REL.NOINC `($_Z23generate_normal_samplesPdP17curandStateXORWOW$__internal_trig_reduction_slowpathd) ;  /* 0x0000001000f07944 */ /* 0x000fea0003c00000 */
[----:B------:R-:W-:-:S07]  /*09e0*/  IMAD.MOV.U32 R5, RZ, RZ, R12 ;  /* 0x000000ffff057224 */ /* 0x000fce00078e000c */
.L_x_6:
[----:B------:R-:W-:Y:S05]  /*09f0*/  BSYNC.RECONVERGENT B1 ;  /* 0x0000000000017941 */ /* 0x000fea0003800200 */
.L_x_5:
[----:B------:R-:W-:-:S07]  /*0a00*/  VIADD R5, R5, 0x1 ;  /* 0x0000000105057836 */ /* 0x000fce0000000000 */
.L_x_4:
[----:B------:R-:W-:Y:S05]  /*0a10*/  BSYNC.RECONVERGENT B0 ;  /* 0x0000000000007941 */ /* 0x000fea0003800200 */
.L_x_3:
[----:B------:R-:W-:-:S05]  /*0a20*/  IMAD.SHL.U32 R12, R5, 0x40, RZ ;  /* 0x00000040050c7824 */ /* 0x000fca00078e00ff */
[----:B------:R-:W-:-:S04]  /*0a30*/  LOP3.LUT R12, R12, 0x40, RZ, 0xc0, !PT ;  /* 0x000000400c0c7812 */ /* 0x000fc800078ec0ff */
[----:B------:R-:W-:-:S05]  /*0a40*/  IADD3 R38, P0, PT, R12, UR10, RZ ;  /* 0x0000000a0c267c10 */ /* 0x000fca000ff1e0ff */
[----:B------:R-:W-:-:S05]  /*0a50*/  IMAD.X R39, RZ, RZ, UR11, P0 ;  /* 0x0000000bff277e24 */ /* 0x000fca00080e06ff */
[----:B------:R-:W2:Y:S04]  /*0a60*/  LDG.E.128.CONSTANT R12, desc[UR8][R38.64] ;  /* 0x00000008260c7981 */ /* 0x000ea8000c1e9d00 */
[----:B------:R-:W3:Y:S04]  /*0a70*/  LDG.E.128.CONSTANT R16, desc[UR8][R38.64+0x10] ;  /* 0x0000100826107981 */ /* 0x000ee8000c1e9d00 */
[----:B------:R-:W4:Y:S01]  /*0a80*/  LDG.E.128.CONSTANT R20, desc[UR8][R38.64+0x20] ;  /* 0x0000200826147981 */ /* 0x000f22000c1e9d00 */
[----:B------:R-:W-:Y:S01]  /*0a90*/  LOP3.LUT R25, R5, 0x1, RZ, 0xc0, !PT ;  /* 0x0000000105197812 */ /* 0x000fe200078ec0ff */
[----:B------:R-:W-:Y:S01]  /*0aa0*/  IMAD.MOV.U32 R36, RZ, RZ, 0x20fd8164 ;  /* 0x20fd8164ff247424 */ /* 0x000fe200078e00ff */
[----:B------:R-:W-:Y:S01]  /*0ab0*/  DMUL R32, R34, R34 ;  /* 0x0000002222207228 */ /* 0x000fe20000000000 */
[----:B------:R-:W-:Y:S01]  /*0ac0*/  BSSY.RECONVERGENT B0, `(.L_x_7) ;  /* 0x0000029000007945 */ /* 0x000fe20003800200 */
[----:B------:R-:W-:Y:S01]  /*0ad0*/  ISETP.NE.U32.AND P0, PT, R25, 0x1, PT ;  /* 0x000000011900780c */ /* 0x000fe20003f05070 */
[----:B------:R-:W-:-:S03]  /*0ae0*/  IMAD.MOV.U32 R25, RZ, RZ, 0x3da8ff83 ;  /* 0x3da8ff83ff197424 */ /* 0x000fc600078e00ff */
[----:B------:R-:W-:Y:S02]  /*0af0*/  FSEL R36, R36, -8.06006814911005101289e+34, !P0 ;  /* 0xf9785eba24247808 */ /* 0x000fe40004000000 */
[----:B------:R-:W-:-:S06]  /*0b00*/  FSEL R37, -R25, 0.11223486810922622681, !P0 ;  /* 0x3de5db6519257808 */ /* 0x000fcc0004000100 */
[----:B--2---:R-:W-:-:S08]  /*0b10*/  DFMA R12, R32, R36, R12 ;  /* 0x00000024200c722b */ /* 0x004fd0000000000c */
[----:B------:R-:W-:Y:S02]  /*0b20*/  DFMA R14, R32, R12, R14 ;  /* 0x0000000c200e722b */ /* 0x000fe4000000000e */
[----:B------:R-:W0:Y:S01]  /*0b30*/  MUFU.RSQ64H R13, R29 ;  /* 0x0000001d000d7308 */ /* 0x000e220000001c00 */
[----:B------:R-:W-:-:S05]  /*0b40*/  VIADD R12, R29, 0xfcb00000 ;  /* 0xfcb000001d0c7836 */ /* 0x000fca0000000000 */
[----:B---3--:R-:W-:Y:S01]  /*0b50*/  DFMA R14, R32, R14, R16 ;  /* 0x0000000e200e722b */ /* 0x008fe20000000010 */
[----:B------:R-:W-:Y:S01]  /*0b60*/  ISETP.GE.U32.AND P1, PT, R12, 0x7ca00000, PT ;  /* 0x7ca000000c00780c */ /* 0x000fe20003f26070 */
[----:B------:R-:W-:Y:S02]  /*0b70*/  IMAD.MOV.U32 R16, RZ, RZ, 0x0 ;  /* 0x00000000ff107424 */ /* 0x000fe400078e00ff */
[----:B------:R-:W-:-:S04]  /*0b80*/  IMAD.MOV.U32 R17, RZ, RZ, 0x3fd80000 ;  /* 0x3fd80000ff117424 */ /* 0x000fc800078e00ff */
[----:B------:R-:W-:Y:S02]  /*0b90*/  DFMA R18, R32, R14, R18 ;  /* 0x0000000e2012722b */ /* 0x000fe40000000012 */
[----:B0-----:R-:W-:-:S06]  /*0ba0*/  DMUL R14, R12, R12 ;  /* 0x0000000c0c0e7228 */ /* 0x001fcc0000000000 */
[----:B----4-:R-:W-:Y:S02]  /*0bb0*/  DFMA R20, R32, R18, R20 ;  /* 0x000000122014722b */ /* 0x010fe40000000014 */
[----:B------:R-:W-:-:S06]  /*0bc0*/  DFMA R14, R28, -R14, 1 ;  /* 0x3ff000001c0e742b */ /* 0x000fcc000000080e */
[----:B------:R-:W-:Y:S02]  /*0bd0*/  DFMA R22, R32, R20, R22 ;  /* 0x000000142016722b */ /* 0x000fe40000000016 */
[----:B------:R-:W-:Y:S02]  /*0be0*/  DFMA R16, R14, R16, 0.5 ;  /* 0x3fe000000e10742b */ /* 0x000fe40000000010 */
[----:B------:R-:W-:-:S04]  /*0bf0*/  DMUL R20, R12, R14 ;  /* 0x0000000e0c147228 */ /* 0x000fc80000000000 */
[----:B------:R-:W-:Y:S02]  /*0c00*/  DFMA R34, R22, R34, R34 ;  /* 0x000000221622722b */ /* 0x000fe40000000022 */
[----:B------:R-:W-:Y:S02]  /*0c10*/  DFMA R22, R32, R22, 1 ;  /* 0x3ff000002016742b */ /* 0x000fe40000000016 */
[----:B------:R-:W-:-:S08]  /*0c20*/  DFMA R20, R16, R20, R12 ;  /* 0x000000141014722b */ /* 0x000fd0000000000c */
[----:B------:R-:W-:Y:S01]  /*0c30*/  FSEL R32, R22, R34, !P0 ;  /* 0x0000002216207208 */ /* 0x000fe20004000000 */
[----:B------:R-:W-:Y:S01]  /*0c40*/  DMUL R14, R28, R20 ;  /* 0x000000141c0e7228 */ /* 0x000fe20000000000 */
[----:B------:R-:W-:Y:S01]  /*0c50*/  FSEL R33, R23, R35, !P0 ;  /* 0x0000002317217208 */ /* 0x000fe20004000000 */
[----:B------:R-:W-:Y:S01]  /*0c60*/  VIADD R19, R21, 0xfff00000 ;  /* 0xfff0000015137836 */ /* 0x000fe20000000000 */
[----:B------:R-:W-:Y:S01]  /*0c70*/  LOP3.LUT P0, RZ, R5, 0x2, RZ, 0xc0, !PT ;  /* 0x0000000205ff7812 */ /* 0x000fe2000780c0ff */
[----:B------:R-:W-:-:S03]  /*0c80*/  IMAD.MOV.U32 R18, RZ, RZ, R20 ;  /* 0x000000ffff127224 */ /* 0x000fc600078e0014 */
[----:B------:R-:W-:Y:S02]  /*0c90*/  DADD R34, RZ, -R32 ;  /* 0x00000000ff227229 */ /* 0x000fe40000000820 */
[----:B------:R-:W-:-:S08]  /*0ca0*/  DFMA R16, R14, -R14, R28 ;  /* 0x8000000e0e10722b */ /* 0x000fd0000000001c */
[----:B------:R-:W-:Y:S01]  /*0cb0*/  DFMA R22, R16, R18, R14 ;  /* 0x000000121016722b */ /* 0x000fe2000000000e */
[----:B------:R-:W-:Y:S02]  /*0cc0*/  FSEL R32, R32, R34, !P0 ;  /* 0x0000002220207208 */ /* 0x000fe40004000000 */
[----:B------:R-:W-:Y:S01]  /*0cd0*/  FSEL R33, R33, R35, !P0 ;  /* 0x0000002321217208 */ /* 0x000fe20004000000 */
[----:B------:R-:W-:Y:S07]  /*0ce0*/  @!P1 BRA `(.L_x_8) ;  /* 0x0000000000189947 */ /* 0x000fee0003800000 */
[----:B------:R-:W-:Y:S01]  /*0cf0*/  IMAD.MOV.U32 R18, RZ, RZ, R20 ;  /* 0x000000ffff127224 */ /* 0x000fe200078e0014 */
[----:B------:R-:W-:Y:S01]  /*0d00*/  MOV R34, 0xd30 ;  /* 0x00000d3000227802 */ /* 0x000fe20000000f00 */
[----:B------:R-:W-:-:S07]  /*0d10*/  IMAD.MOV.U32 R30, RZ, RZ, R28 ;  /* 0x000000ffff1e7224 */ /* 0x000fce00078e001c */
[----:B------:R-:W-:Y:S05]  /*0d20*/  CALL.REL.NOINC `($__internal_0_$__cuda_sm20_dsqrt_rn_f64_mediumpath_v1) ;  /* 0x0000000c00707944 */ /* 0x000fea0003c00000 */
[----:B------:R-:W-:Y:S02]  /*0d30*/  IMAD.MOV.U32 R22, RZ, RZ, R36 ;  /* 0x000000ffff167224 */ /* 0x000fe400078e0024 */
[----:B------:R-:W-:-:S07]  /*0d40*/  IMAD.MOV.U32 R23, RZ, RZ, R37 ;  /* 0x000000ffff177224 */ /* 0x000fce00078e0025 */
.L_x_8:
[----:B------:R-:W-:Y:S05]  /*0d50*/  BSYNC.RECONVERGENT B0 ;  /* 0x0000000000007941 */ /* 0x000fea0003800200 */
.L_x_7:
[----:B------:R-:W-:Y:S01]  /*0d60*/  SHF.R.U32.HI R12, RZ, 0x2, R31 ;  /* 0x00000002ff0c7819 */ /* 0x000fe2000001161f */
[----:B------:R-:W-:Y:S01]  /*0d70*/  IMAD.SHL.U32 R5, R9, 0x10, RZ ;  /* 0x0000001009057824 */ /* 0x000fe200078e00ff */
[----:B------:R-:W-:Y:S01]  /*0d80*/  BSSY.RECONVERGENT B0, `(.L_x_9) ;  /* 0x0000067000007945 */ /* 0x000fe20003800200 */
[----:B------:R-:W-:Y:S01]  /*0d90*/  IMAD.MOV.U32 R25, RZ, RZ, 0x2f800000 ;  /* 0x2f800000ff197424 */ /* 0x000fe200078e00ff */
[----:B------:R-:W-:Y:S01]  /*0da0*/  LOP3.LUT R12, R12, R31, RZ, 0x3c, !PT ;  /* 0x0000001f0c0c7212 */ /* 0x000fe200078e3cff */
[----:B------:R-:W-:-:S04]  /*0db0*/  DMUL R32, R22, R32 ;  /* 0x0000002016207228 */ /* 0x000fc80000000000 */
[----:B------:R-:W-:-:S05]  /*0dc0*/  IMAD.SHL.U32 R13, R12, 0x2, RZ ;  /* 0x000000020c0d7824 */ /* 0x000fca00078e00ff */
[----:B------:R-:W-:-:S04]  /*0dd0*/  LOP3.LUT R28, R12, R13, R5, 0x96, !PT ;  /* 0x0000000d0c1c7212 */ /* 0x000fc800078e9605 */
[----:B------:R-:W-:-:S04]  /*0de0*/  LOP3.LUT R28, R28, R9, RZ, 0x3c, !PT ;  /* 0x000000091c1c7212 */ /* 0x000fc800078e3cff */
[----:B------:R-:W-:-:S04]  /*0df0*/  IADD3 R5, PT, PT, R24, 0x587c5, R28 ;  /* 0x000587c518057810 */ /* 0x000fc80007ffe01c */
[----:B------:R-:W-:Y:S02]  /*0e00*/  I2FP.F32.U32 R12, R5 ;  /* 0x00000005000c7245 */ /* 0x000fe40000201000 */
[----:B------:R-:W-:-:S03]  /*0e10*/  SHF.R.U32.HI R5, RZ, 0x2, R4 ;  /* 0x00000002ff057819 */ /* 0x000fc60000011604 */
[----:B------:R-:W-:Y:S01]  /*0e20*/  FFMA R14, R12, R25, 1.1641532182693481445e-10 ;  /* 0x2f0000000c0e7423 */ /* 0x000fe20000000019 */
[----:B------:R-:W-:Y:S01]  /*0e30*/  LOP3.LUT R5, R5, R4, RZ, 0x3c, !PT ;  /* 0x0000000405057212 */ /* 0x000fe200078e3cff */
[----:B------:R-:W-:-:S04]  /*0e40*/  IMAD.SHL.U32 R4, R28, 0x10, RZ ;  /* 0x000000101c047824 */ /* 0x000fc800078e00ff */
[----:B------:R-:W0:Y:S01]  /*0e50*/  F2F.F64.F32 R14, R14 ;  /* 0x0000000e000e7310 */ /* 0x000e220000201800 */
[----:B------:R-:W-:-:S05]  /*0e60*/  IMAD.SHL.U32 R16, R5, 0x2, RZ ;  /* 0x0000000205107824 */ /* 0x000fca00078e00ff */
[----:B------:R-:W-:-:S04]  /*0e70*/  LOP3.LUT R5, R5, R16, R4, 0x96, !PT ;  /* 0x0000001005057212 */ /* 0x000fc800078e9604 */
[----:B------:R-:W-:-:S04]  /*0e80*/  LOP3.LUT R5, R5, R28, RZ, 0x3c, !PT ;  /* 0x0000001c05057212 */ /* 0x000fc800078e3cff */
[----:B------:R-:W-:Y:S01]  /*0e90*/  IADD3 R4, PT, PT, R24, 0xb0f8a, R5 ;  /* 0x000b0f8a18047810 */ /* 0x000fe20007ffe005 */
[--C-:B0-----:R-:W-:Y:S01]  /*0ea0*/  IMAD.MOV.U32 R12, RZ, RZ, R14.reuse ;  /* 0x000000ffff0c7224 */ /* 0x101fe200078e000e */
[----:B------:R-:W-:Y:S01]  /*0eb0*/  ISETP.GT.AND P0, PT, R15, 0xfffff, PT ;  /* 0x000fffff0f00780c */ /* 0x000fe20003f04270 */
[--C-:B------:R-:W-:Y:S01]  /*0ec0*/  IMAD.MOV.U32 R13, RZ, RZ, R15.reuse ;  /* 0x000000ffff0d7224 */ /* 0x100fe200078e000f */
[----:B------:R-:W-:Y:S01]  /*0ed0*/  I2FP.F32.U32 R16, R4 ;  /* 0x0000000400107245 */ /* 0x000fe20000201000 */
[----:B------:R-:W-:Y:S02]  /*0ee0*/  IMAD.MOV.U32 R29, RZ, RZ, R15 ;  /* 0x000000ffff1d7224 */ /* 0x000fe400078e000f */
[----:B------:R-:W-:Y:S02]  /*0ef0*/  IMAD.MOV.U32 R4, RZ, RZ, -0x3ff ;  /* 0xfffffc01ff047424 */ /* 0x000fe400078e00ff */
[----:B------:R-:W-:Y:S02]  /*0f00*/  IMAD.MOV.U32 R20, RZ, RZ, R14 ;  /* 0x000000ffff147224 */ /* 0x000fe400078e000e */
[----:B------:R-:W-:-:S04]  /*0f10*/  FFMA R25, R16, R25, 1.1641532182693481445e-10 ;  /* 0x2f00000010197423 */ /* 0x000fc80000000019 */
[----:B------:R-:W-:Y:S01]  /*0f20*/  @!P0 DMUL R12, R12, 1.80143985094819840000e+16 ;  /* 0x435000000c0c8828 */ /* 0x000fe20000000000 */
[----:B------:R-:W-:-:S09]  /*0f30*/  @!P0 IMAD.MOV.U32 R4, RZ, RZ, -0x435 ;  /* 0xfffffbcbff048424 */ /* 0x000fd200078e00ff */
[----:B------:R-:W-:Y:S02]  /*0f40*/  @!P0 IMAD.MOV.U32 R29, RZ, RZ, R13 ;  /* 0x000000ffff1d8224 */ /* 0x000fe400078e000d */
[----:B------:R-:W-:Y:S02]  /*0f50*/  @!P0 IMAD.MOV.U32 R20, RZ, RZ, R12 ;  /* 0x000000ffff148224 */ /* 0x000fe400078e000c */
[----:B------:R-:W-:-:S05]  /*0f60*/  VIADD R15, R29, 0xffffffff ;  /* 0xffffffff1d0f7836 */ /* 0x000fca0000000000 */
[----:B------:R-:W-:-:S13]  /*0f70*/  ISETP.GT.U32.AND P1, PT, R15, 0x7feffffe, PT ;  /* 0x7feffffe0f00780c */ /* 0x000fda0003f24070 */
[----:B------:R-:W-:Y:S05]  /*0f80*/  @P1 BRA `(.L_x_10) ;  /* 0x0000000400001947 */ /* 0x000fea0003800000 */
[C---:B------:R-:W-:Y:S01]  /*0f90*/  LOP3.LUT R12, R29.reuse, 0xfffff, RZ, 0xc0, !PT ;  /* 0x000fffff1d0c7812 */ /* 0x040fe200078ec0ff */
[----:B------:R-:W-:Y:S01]  /*0fa0*/  IMAD.MOV.U32 R18, RZ, RZ, RZ ;  /* 0x000000ffff127224 */ /* 0x000fe200078e00ff */
[----:B------:R-:W-:Y:S01]  /*0fb0*/  UMOV UR12, 0x3ae80f1e ;  /* 0x3ae80f1e000c7882 */ /* 0x000fe20000000000 */
[----:B------:R-:W-:Y:S01]  /*0fc0*/  UMOV UR13, 0x3eb1380b ;  /* 0x3eb1380b000d7882 */ /* 0x000fe20000000000 */
[----:B------:R-:W-:Y:S01]  /*0fd0*/  LOP3.LUT R21, R12, 0x3ff00000, RZ, 0xfc, !PT ;  /* 0x3ff000000c157812 */ /* 0x000fe200078efcff */
[----:B------:R-:W-:Y:S01]  /*0fe0*/  IMAD.MOV.U32 R31, RZ, RZ, 0x43300000 ;  /* 0x43300000ff1f7424 */ /* 0x000fe200078e00ff */
[----:B------:R-:W-:Y:S01]  /*0ff0*/  LEA.HI R4, R29, R4, RZ, 0xc ;  /* 0x000000041d047211 */ /* 0x000fe200078f60ff */
[----:B------:R-:W-:Y:S01]  /*1000*/  UMOV UR14, 0x80000000 ;  /* 0x80000000000e7882 */ /* 0x000fe20000000000 */
[----:B------:R-:W-:Y:S01]  /*1010*/  ISETP.GE.U32.AND P0, PT, R21, 0x3ff6a09f, PT ;  /* 0x3ff6a09f1500780c */ /* 0x000fe20003f06070 */
[----:B------:R-:W-:-:S12]  /*1020*/  UMOV UR15, 0x43300000 ;  /* 0x43300000000f7882 */ /* 0x000fd80000000000 */
        /* <DEDUP_REMOVED lines=12> */
[----:B------:R-:W-:Y:S01]  /*10f0*/  DFMA R18, R18, R12, R18 ;  /* 0x0000000c1212722b */ /* 0x000fe20000000012 */
[----:B------:R-:W-:Y:S02]  /*1100*/  IMAD.MOV.U32 R12, RZ, RZ, -0x748574fc ;  /* 0x8b7a8b04ff0c7424 */ /* 0x000fe400078e00ff */
[----:B------:R-:W-:-:S05]  /*1110*/  IMAD.MOV.U32 R13, RZ, RZ, 0x3ed0ee25 ;  /* 0x3ed0ee25ff0d7424 */ /* 0x000fca00078e00ff */
[----:B------:R-:W-:-:S08]  /*1120*/  DMUL R16, R20, R18 ;  /* 0x0000001214107228 */ /* 0x000fd00000000000 */
[----:B------:R-:W-:-:S08]  /*1130*/  DFMA R16, R20, R18, R16 ;  /* 0x000000121410722b */ /* 0x000fd00000000010 */
[----:B------:R-:W-:Y:S02]  /*1140*/  DMUL R14, R16, R16 ;  /* 0x00000010100e7228 */ /* 0x000fe40000000000 */
[----:B------:R-:W-:-:S06]  /*1150*/  DADD R22, R20, -R16 ;  /* 0x0000000014167229 */ /* 0x000fcc0000000810 */
[----:B------:R-:W-:Y:S01]  /*1160*/  DFMA R12, R14, UR12, R12 ;  /* 0x0000000c0e0c7c2b */ /* 0x000fe2000800000c */
        /* <DEDUP_REMOVED lines=11> */
[----:B------:R-:W-:-:S05]  /*1220*/  DMUL R22, R18, R22 ;  /* 0x0000001612167228 */ /* 0x000fca0000000000 */
        /* <DEDUP_REMOVED lines=11> */
[----:B------:R-:W-:Y:S02]  /*12e0*/  UMOV UR13, 0x3fe62e42 ;  /* 0x3fe62e42000d7882 */ /* 0x000fe40000000000 */
[----:B------:R-:W-:Y:S01]  /*12f0*/  DFMA R18, R30, -UR12, R20 ;  /* 0x8000000c1e127c2b */ /* 0x000fe20008000014 */
[----:B------:R-:W-:Y:S01]  /*1300*/  UMOV UR12, 0x3b39803f ;  /* 0x3b39803f000c7882 */ /* 0x000fe20000000000 */
[----:B------:R-:W-:Y:S02]  /*1310*/  UMOV UR13, 0x3c7abc9e ;  /* 0x3c7abc9e000d7882 */ /* 0x000fe40000000000 */
[----:B------:R-:W-:-:S04]  /*1320*/  DMUL R12, R14, R12 ;  /* 0x0000000c0e0c7228 */ /* 0x000fc80000000000 */
[----:B------:R-:W-:-:S04]  /*1330*/  DADD R18, -R16, R18 ;  /* 0x0000000010127229 */ /* 0x000fc80000000112 */
[----:B------:R-:W-:-:S08]  /*1340*/  DFMA R12, R16, R12, R22 ;  /* 0x0000000c100c722b */ /* 0x000fd00000000016 */
[----:B------:R-:W-:-:S08]  /*1350*/  DADD R12, R12, -R18 ;  /* 0x000000000c0c7229 */ /* 0x000fd00000000812 */
[----:B------:R-:W-:-:S08]  /*1360*/  DFMA R12, R30, UR12, R12 ;  /* 0x0000000c1e0c7c2b */ /* 0x000fd0000800000c */
[----:B------:R-:W-:Y:S01]  /*1370*/  DADD R30, R20, R12 ;  /* 0x00000000141e7229 */ /* 0x000fe2000000000c */
[----:B------:R-:W-:Y:S10]  /*1380*/  BRA `(.L_x_11) ;  /* 0x0000000000187947 */ /* 0x000ff40003800000 */
.L_x_10:
[----:B------:R-:W-:Y:S01]  /*1390*/  IMAD.MOV.U32 R14, RZ, RZ, 0x0 ;  /* 0x00000000ff0e7424 */ /* 0x000fe200078e00ff */
[----:B------:R-:W-:Y:S01]  /*13a0*/  LOP3.LUT P0, RZ, R13, 0x7fffffff, RZ, 0xc0, !PT ;  /* 0x7fffffff0dff7812 */ /* 0x000fe2000780c0ff */
[----:B------:R-:W-:-:S06]  /*13b0*/  IMAD.MOV.U32 R15, RZ, RZ, 0x7ff00000 ;  /* 0x7ff00000ff0f7424 */ /* 0x000fcc00078e00ff */
[----:B------:R-:W-:-:S10]  /*13c0*/  DFMA R14, R12, R14, +INF ;  /* 0x7ff000000c0e742b */ /* 0x000fd4000000000e */
[----:B------:R-:W-:Y:S02]  /*13d0*/  FSEL R30, R14, RZ, P0 ;  /* 0x000000ff0e1e7208 */ /* 0x000fe40000000000 */
[----:B------:R-:W-:-:S07]  /*13e0*/  FSEL R31, R15, -QNAN , P0 ;  /* 0xfff000000f1f7808 */ /* 0x000fce0000000000 */
.L_x_11:
[----:B------:R-:W-:Y:S05]  /*13f0*/  BSYNC.RECONVERGENT B0 ;  /* 0x0000000000007941 */ /* 0x000fea0003800200 */
.L_x_9:
        /* <DEDUP_REMOVED lines=30> */
[----:B------:R-:W-:Y:S02]  /*15e0*/  IMAD.MOV.U32 R4, RZ, RZ, R12 ;  /* 0x000000ffff047224 */ /* 0x000fe400078e000c */
[----:B------:R-:W-:Y:S02]  /*15f0*/  IMAD.MOV.U32 R38, RZ, RZ, R34 ;  /* 0x000000ffff267224 */ /* 0x000fe400078e0022 */
[----:B------:R-:W-:-:S07]  /*1600*/  IMAD.MOV.U32 R39, RZ, RZ, R35 ;  /* 0x000000ffff277224 */ /* 0x000fce00078e0023 */
.L_x_15:
[----:B------:R-:W-:Y:S05]  /*1610*/  BSYNC.RECONVERGENT B1 ;  /* 0x0000000000017941 */ /* 0x000fea0003800200 */
.L_x_14:
[----:B------:R-:W-:-:S07]  /*1620*/  VIADD R4, R4, 0x1 ;  /* 0x0000000104047836 */ /* 0x000fce0000000000 */
.L_x_13:
[----:B------:R-:W-:Y:S05]  /*1630*/  BSYNC.RECONVERGENT B0 ;  /* 0x0000000000007941 */ /* 0x000fea0003800200 */
.L_x_12:
        /* <DEDUP_REMOVED lines=16> */
[----:B------:R-:W-:Y:S01]  /*1740*/  DFMA R12, R36, R12, R14 ;  /* 0x0000000c240c722b */ /* 0x000fe2000000000e */
[----:B------:R-:W-:Y:S02]  /*1750*/  IMAD.MOV.U32 R14, RZ, RZ, 0x0 ;  /* 0x00000000ff0e7424 */ /* 0x000fe400078e00ff */
[----:B------:R-:W-:-:S05]  /*1760*/  IMAD.MOV.U32 R15, RZ, RZ, 0x3fd80000 ;  /* 0x3fd80000ff0f7424 */ /* 0x000fca00078e00ff */
[----:B---3--:R-:W-:Y:S02]  /*1770*/  DFMA R16, R36, R12, R16 ;  /* 0x0000000c2410722b */ /* 0x008fe40000000010 */
[----:B------:R-:W0:Y:S01]  /*1780*/  MUFU.RSQ64H R13, R31 ;  /* 0x0000001f000d7308 */ /* 0x000e220000001c00 */
[----:B------:R-:W-:-:S05]  /*1790*/  VIADD R12, R31, 0xfcb00000 ;  /* 0xfcb000001f0c7836 */ /* 0x000fca0000000000 */
[----:B------:R-:W-:-:S08]  /*17a0*/  DFMA R16, R36, R16, R18 ;  /* 0x000000102410722b */ /* 0x000fd00000000012 */
[----:B----4-:R-:W-:Y:S02]  /*17b0*/  DFMA R20, R36, R16, R20 ;  /* 0x000000102414722b */ /* 0x010fe40000000014 */
[----:B0-----:R-:W-:-:S06]  /*17c0*/  DMUL R16, R12, R12 ;  /* 0x0000000c0c107228 */ /* 0x001fcc0000000000 */
[----:B------:R-:W-:Y:S02]  /*17d0*/  DFMA R22, R36, R20, R22 ;  /* 0x000000142416722b */ /* 0x000fe40000000016 */
[----:B------:R-:W-:-:S06]  /*17e0*/  DFMA R16, R30, -R16, 1 ;  /* 0x3ff000001e10742b */ /* 0x000fcc0000000810 */
[----:B------:R-:W-:Y:S02]  /*17f0*/  DFMA R38, R22, R38, R38 ;  /* 0x000000261626722b */ /* 0x000fe40000000026 */
[----:B------:R-:W-:Y:S02]  /*1800*/  DFMA R22, R36, R22, 1 ;  /* 0x3ff000002416742b */ /* 0x000fe40000000016 */
[----:B------:R-:W-:Y:S02]  /*1810*/  DFMA R14, R16, R14, 0.5 ;  /* 0x3fe00000100e742b */ /* 0x000fe4000000000e */
[----:B------:R-:W-:-:S06]  /*1820*/  DMUL R34, R12, R16 ;  /* 0x000000100c227228 */ /* 0x000fcc0000000000 */
[----:B------:R-:W-:Y:S02]  /*1830*/  FSEL R20, R22, R38, !P0 ;  /* 0x0000002616147208 */ /* 0x000fe40004000000 */
[----:B------:R-:W-:Y:S01]  /*1840*/  FSEL R21, R23, R39, !P0 ;  /* 0x0000002717157208 */ /* 0x000fe20004000000 */
[----:B------:R-:W-:Y:S01]  /*1850*/  DFMA R34, R14, R34, R12 ;  /* 0x000000220e22722b */ /* 0x000fe2000000000c */
[----:B------:R-:W-:-:S04]  /*1860*/  LOP3.LUT P0, RZ, R4, 0x2, RZ, 0xc0, !PT ;  /* 0x0000000204ff7812 */ /* 0x000fc8000780c0ff */
[----:B------:R-:W-:-:S03]  /*1870*/  DADD R22, RZ, -R20 ;  /* 0x00000000ff167229 */ /* 0x000fc60000000814 */
[----:B------:R-:W-:Y:S02]  /*1880*/  DMUL R14, R30, R34 ;  /* 0x000000221e0e7228 */ /* 0x000fe40000000000 */
[----:B------:R-:W-:Y:S02]  /*1890*/  VIADD R19, R35, 0xfff00000 ;  /* 0xfff0000023137836 */ /* 0x000fe40000000000 */
[----:B------:R-:W-:-:S03]  /*18a0*/  IMAD.MOV.U32 R18, RZ, RZ, R34 ;  /* 0x000000ffff127224 */ /* 0x000fc600078e0022 */
[----:B------:R-:W-:Y:S01]  /*18b0*/  FSEL R20, R20, R22, !P0 ;  /* 0x0000001614147208 */ /* 0x000fe20004000000 */
[----:B------:R-:W-:Y:S01]  /*18c0*/  DFMA R16, R14, -R14, R30 ;  /* 0x8000000e0e10722b */ /* 0x000fe2000000001e */
[----:B------:R-:W-:Y:S01]  /*18d0*/  FSEL R21, R21, R23, !P0 ;  /* 0x0000001715157208 */ /* 0x000fe20004000000 */
[----:B------:R-:W-:Y:S01]  /*18e0*/  IMAD.U32 R22, RZ, RZ, UR5 ;  /* 0x00000005ff167e24 */ /* 0x000fe2000f8e00ff */
[----:B------:R-:W-:Y:S01]  /*18f0*/  ISETP.GE.U32.AND P0, PT, R12, 0x7ca00000, PT ;  /* 0x7ca000000c00780c */ /* 0x000fe20003f06070 */
[----:B------:R-:W-:-:S04]  /*1900*/  IMAD.U32 R23, RZ, RZ, UR7 ;  /* 0x00000007ff177e24 */ /* 0x000fc8000f8e00ff */
[----:B------:R-:W-:Y:S01]  /*1910*/  DFMA R36, R16, R18, R14 ;  /* 0x000000121024722b */ /* 0x000fe2000000000e */
[----:B------:R-:W-:-:S07]  /*1920*/  IMAD.WIDE R22, R10, 0x8, R22 ;  /* 0x000000080a167825 */ /* 0x000fce00078e0216 */
[----:B------:R-:W-:Y:S05]  /*1930*/  @!P0 BRA `(.L_x_17) ;  /* 0x0000000000108947 */ /* 0x000fea0003800000 */
[----:B------:R-:W-:Y:S01]  /*1940*/  IMAD.MOV.U32 R18, RZ, RZ, R34 ;  /* 0x000000ffff127224 */ /* 0x000fe200078e0022 */
[----:B------:R-:W-:Y:S01]  /*1950*/  MOV R34, 0x1980 ;  /* 0x0000198000227802 */ /* 0x000fe20000000f00 */
[----:B------:R-:W-:-:S07]  /*1960*/  IMAD.MOV.U32 R29, RZ, RZ, R31 ;  /* 0x000000ffff1d7224 */ /* 0x000fce00078e001f */
[----:B------:R-:W-:Y:S05]  /*1970*/  CALL.REL.NOINC `($__internal_0_$__cuda_sm20_dsqrt_rn_f64_mediumpath_v1) ;  /* 0x00000000005c7944 */ /* 0x000fea0003c00000 */
.L_x_17:
[----:B------:R-:W-:Y:S05]  /*1980*/  BSYNC.RECONVERGENT B0 ;  /* 0x0000000000007941 */ /* 0x000fea0003800200 */
.L_x_16:
[----:B------:R-:W-:Y:S01]  /*1990*/  DMUL R20, R36, R20 ;  /* 0x0000001424147228 */ /* 0x000fe20000000000 */
[----:B------:R0:W-:Y:S01]  /*19a0*/  STG.E.64 desc[UR8][R22.64+-0x8], R32 ;  /* 0xfffff82016007986 */ /* 0x0001e2000c101b08 */
[----:B------:R-:W-:Y:S01]  /*19b0*/  UISETP.GE.U32.AND UP0, UPT, UR4, 0xf9e, UPT ;  /* 0x00000f9e0400788c */ /* 0x000fe2000bf06070 */
[----:B------:R-:W-:Y:S01]  /*19c0*/  VIADD R10, R10, 0x2 ;  /* 0x000000020a0a7836 */ /* 0x000fe20000000000 */
[----:B------:R-:W-:Y:S01]  /*19d0*/  UIADD3 UR6, UPT, UPT, UR4, 0x2, URZ ;  /* 0x0000000204067890 */ /* 0x000fe2000fffe0ff */
[----:B------:R-:W-:Y:S02]  /*19e0*/  VIADD R24, R24, 0x161f14 ;  /* 0x00161f1418187836 */ /* 0x000fe40000000000 */
[----:B------:R0:W-:Y:S01]  /*19f0*/  STG.E.64 desc[UR8][R22.64], R20 ;  /* 0x0000001416007986 */ /* 0x0001e2000c101b08 */
[----:B------:R-:W-:Y:S02]  /*1a00*/  IMAD.MOV.U32 R4, RZ, RZ, R28 ;  /* 0x000000ffff047224 */ /* 0x000fe400078e001c */
[----:B------:R-:W-:Y:S01]  /*1a10*/  IMAD.MOV.U32 R25, RZ, RZ, R11 ;  /* 0x000000ffff197224 */ /* 0x000fe200078e000b */
[----:B------:R-:W-:Y:S01]  /*1a20*/  UMOV UR4, UR6 ;  /* 0x0000000600047c82 */ /* 0x000fe20008000000 */
[----:B------:R-:W-:-:S02]  /*1a30*/  IMAD.MOV.U32 R30, RZ, RZ, R8 ;  /* 0x000000ffff1e7224 */ /* 0x000fc400078e0008 */
[----:B------:R-:W-:Y:S01]  /*1a40*/  IMAD.MOV.U32 R31, RZ, RZ, R9 ;  /* 0x000000ffff1f7224 */ /* 0x000fe200078e0009 */
[----:B------:R-:W-:Y:S06]  /*1a50*/  BRA.U !UP0, `(.L_x_18) ;  /* 0xffffffe508c07547 */ /* 0x000fec000b83ffff */
[----:B------:R-:W-:Y:S01]  /*1a60*/  VIADD R10, R24, 0xfff4f076 ;  /* 0xfff4f076180a7836 */ /* 0x000fe20000000000 */
[----:B------:R-:W-:Y:S01]  /*1a70*/  STG.E.64 desc[UR8][R26.64+0x8], R8 ;  /* 0x000008081a007986 */ /* 0x000fe2000c101b08 */
[----:B------:R-:W-:-:S03]  /*1a80*/  IMAD.MOV.U32 R29, RZ, RZ, R5 ;  /* 0x000000ffff1d7224 */ /* 0x000fc600078e0005 */
[----:B------:R-:W-:Y:S04]  /*1a90*/  STG.E.64 desc[UR8][R26.64+0x18], R2 ;  /* 0x000018021a007986 */ /* 0x000fe8000c101b08 */
[----:B------:R-:W-:Y:S04]  /*1aa0*/  STG.E.64 desc[UR8][R26.64+0x28], R6 ;  /* 0x000028061a007986 */ /* 0x000fe8000c101b08 */
[----:B------:R-:W-:Y:S04]  /*1ab0*/  STG.E desc[UR8][R26.64+0x20], R0 ;  /* 0x000020001a007986 */ /* 0x000fe8000c101908 */
[----:B------:R-:W-:Y:S04]  /*1ac0*/  STG.E.64 desc[UR8][R26.64], R10 ;  /* 0x0000000a1a007986 */ /* 0x000fe8000c101b08 */
[----:B------:R-:W-:Y:S01]  /*1ad0*/  STG.E.64 desc[UR8][R26.64+0x10], R28 ;  /* 0x0000101c1a007986 */ /* 0x000fe2000c101b08 */
[----:B------:R-:W-:Y:S05]  /*1ae0*/  EXIT ;  /* 0x000000000000794d */ /* 0x000fea0003800000 */
        .weak           $__internal_0_$__cuda_sm20_dsqrt_rn_f64_mediumpath_v1
        .type           $__internal_0_$__cuda_sm20_dsqrt_rn_f64_mediumpath_v1,@function
        .size           $__internal_0_$__cuda_sm20_dsqrt_rn_f64_mediumpath_v1,($_Z23generate_normal_samplesPdP17curandStateXORWOW$__internal_trig_reduction_slowpathd - $__internal_0_$__cuda_sm20_dsqrt_rn_f64_mediumpath_v1)
$__internal_0_$__cuda_sm20_dsqrt_rn_f64_mediumpath_v1:
[----:B------:R-:W-:Y:S01]  /*1af0*/  ISETP.GE.U32.AND P0, PT, R12, -0x3400000, PT ;  /* 0xfcc000000c00780c */ /* 0x000fe20003f06070 */
[----:B------:R-:W-:Y:S01]  /*1b00*/  BSSY.RECONVERGENT B1, `(.L_x_19) ;  /* 0x0000025000017945 */ /* 0x000fe20003800200 */
[----:B------:R-:W-:Y:S02]  /*1b10*/  IMAD.MOV.U32 R12, RZ, RZ, R30 ;  /* 0x000000ffff0c7224 */ /* 0x000fe400078e001e */
[----:B------:R-:W-:-:S09]  /*1b20*/  IMAD.MOV.U32 R13, RZ, RZ, R29 ;  /* 0x000000ffff0d7224 */ /* 0x000fd200078e001d */
[----:B------:R-:W-:Y:S05]  /*1b30*/  @!P0 BRA `(.L_x_20) ;  /* 0x0000000000208947 */ /* 0x000fea0003800000 */
[----:B------:R-:W-:-:S10]  /*1b40*/  DFMA.RM R16, R16, R18, R14 ;  /* 0x000000121010722b */ /* 0x000fd4000000400e */
[----:B------:R-:W-:-:S05]  /*1b50*/  IADD3 R14, P0, PT, R16, 0x1, RZ ;  /* 0x00000001100e7810 */ /* 0x000fca0007f1e0ff */
[----:B------:R-:W-:-:S06]  /*1b60*/  IMAD.X R15, RZ, RZ, R17, P0 ;  /* 0x000000ffff0f7224 */ /* 0x000fcc00000e0611 */
[----:B------:R-:W-:-:S08]  /*1b70*/  DFMA.RP R12, -R16, R14, R12 ;  /* 0x0000000e100c722b */ /* 0x000fd0000000810c */
[----:B------:R-:W-:-:S06]  /*1b80*/  DSETP.GT.AND P0, PT, R12, RZ, PT ;  /* 0x000000ff0c00722a */ /* 0x000fcc0003f04000 */
[----:B------:R-:W-:Y:S02]  /*1b90*/  FSEL R14, R14, R16, P0 ;  /* 0x000000100e0e7208 */ /* 0x000fe40000000000 */
[----:B------:R-:W-:Y:S01]  /*1ba0*/  FSEL R15, R15, R17, P0 ;  /* 0x000000110f0f7208 */ /* 0x000fe20000000000 */
[----:B------:R-:W-:Y:S06]  /*1bb0*/  BRA `(.L_x_21) ;  /* 0x0000000000647947 */ /* 0x000fec0003800000 */
.L_x_20:
[----:B------:R-:W-:-:S14]  /*1bc0*/  DSETP.NE.AND P0, PT, R12, RZ, PT ;  /* 0x000000ff0c00722a */ /* 0x000fdc0003f05000 */
[----:B------:R-:W-:Y:S05]  /*1bd0*/  @!P0 BRA `(.L_x_22) ;  /* 0x0000000000588947 */ /* 0x000fea0003800000 */
[----:B------:R-:W-:-:S13]  /*1be0*/  ISETP.GE.AND P0, PT, R13, RZ, PT ;  /* 0x000000ff0d00720c */ /* 0x000fda0003f06270 */
[----:B------:R-:W-:Y:S02]  /*1bf0*/  @!P0 IMAD.MOV.U32 R14, RZ, RZ, 0x0 ;  /* 0x00000000ff0e8424 */ /* 0x000fe400078e00ff */
[----:B------:R-:W-:Y:S01]  /*1c00*/  @!P0 IMAD.MOV.U32 R15, RZ, RZ, -0x80000 ;  /* 0xfff80000ff0f8424 */ /* 0x000fe200078e00ff */
[----:B------:R-:W-:Y:S06]  /*1c10*/  @!P0 BRA `(.L_x_21) ;  /* 0x00000000004c8947 */ /* 0x000fec0003800000 */
[----:B------:R-:W-:-:S13]  /*1c20*/  ISETP.GT.AND P0, PT, R13, 0x7fefffff, PT ;  /* 0x7fefffff0d00780c */ /* 0x000fda0003f04270 */
[----:B------:R-:W-:Y:S05]  /*1c30*/  @P0 BRA `(.L_x_22) ;  /* 0x0000000000400947 */ /* 0x000fea0003800000 */
[----:B------:R-:W-:Y:S01]  /*1c40*/  DMUL R18, R12, 8.11296384146066816958e+31 ;  /* 0x469000000c127828 */ /* 0x000fe20000000000 */
[----:B------:R-:W-:Y:S02]  /*1c50*/  IMAD.MOV.U32 R16, RZ, RZ, RZ ;  /* 0x000000ffff107224 */ /* 0x000fe400078e00ff */
[----:B------:R-:W-:Y:S02]  /*1c60*/  IMAD.MOV.U32 R14, RZ, RZ, 0x0 ;  /* 0x00000000ff0e7424 */ /* 0x000fe400078e00ff */
[----:B------:R-:W-:Y:S01]  /*1c70*/  IMAD.MOV.U32 R15, RZ, RZ, 0x3fd80000 ;  /* 0x3fd80000ff0f7424 */ /* 0x000fe200078e00ff */
[----:B------:R-:W0:Y:S02]  /*1c80*/  MUFU.RSQ64H R17, R19 ;  /* 0x0000001300117308 */ /* 0x000e240000001c00 */
[----:B0-----:R-:W-:-:S08]  /*1c90*/  DMUL R12, R16, R16 ;  /* 0x00000010100c7228 */ /* 0x001fd00000000000 */
[----:B------:R-:W-:-:S08]  /*1ca0*/  DFMA R12, R18, -R12, 1 ;  /* 0x3ff00000120c742b */ /* 0x000fd0000000080c */
[----:B------:R-:W-:Y:S02]  /*1cb0*/  DFMA R14, R12, R14, 0.5 ;  /* 0x3fe000000c0e742b */ /* 0x000fe4000000000e */
[----:B------:R-:W-:-:S08]  /*1cc0*/  DMUL R12, R16, R12 ;  /* 0x0000000c100c7228 */ /* 0x000fd00000000000 */
[----:B------:R-:W-:-:S08]  /*1cd0*/  DFMA R14, R14, R12, R16 ;  /* 0x0000000c0e0e722b */ /* 0x000fd00000000010 */
[----:B------:R-:W-:Y:S02]  /*1ce0*/  DMUL R12, R18, R14 ;  /* 0x0000000e120c7228 */ /* 0x000fe40000000000 */
[----:B------:R-:W-:-:S06]  /*1cf0*/  VIADD R15, R15, 0xfff00000 ;  /* 0xfff000000f0f7836 */ /* 0x000fcc0000000000 */
[----:B------:R-:W-:-:S08]  /*1d00*/  DFMA R16, R12, -R12, R18 ;  /* 0x8000000c0c10722b */ /* 0x000fd00000000012 */
[----:B------:R-:W-:-:S10]  /*1d10*/  DFMA R14, R14, R16, R12 ;  /* 0x000000100e0e722b */ /* 0x000fd4000000000c */
[----:B------:R-:W-:Y:S01]  /*1d20*/  VIADD R15, R15, 0xfcb00000 ;  /* 0xfcb000000f0f7836 */ /* 0x000fe20000000000 */
[----:B------:R-:W-:Y:S06]  /*1d30*/  BRA `(.L_x_21) ;  /* 0x0000000000047947 */ /* 0x000fec0003800000 */
.L_x_22:
[----:B------:R-:W-:-:S11]  /*1d40*/  DADD R14, R12, R12 ;  /* 0x000000000c0e7229 */ /* 0x000fd6000000000c */
.L_x_21:
[----:B------:R-:W-:Y:S05]  /*1d50*/  BSYNC.RECONVERGENT B1 ;  /* 0x0000000000017941 */ /* 0x000fea0003800200 */
.L_x_19:
[----:B------:R-:W-:Y:S02]  /*1d60*/  IMAD.MOV.U32 R35, RZ, RZ, 0x0 ;  /* 0x00000000ff237424 */ /* 0x000fe400078e00ff */
[----:B------:R-:W-:Y:S02]  /*1d70*/  IMAD.MOV.U32 R36, RZ, RZ, R14 ;  /* 0x000000ffff247224 */ /* 0x000fe400078e000e */
[----:B------:R-:W-:Y:S01]  /*1d80*/  IMAD.MOV.U32 R37, RZ, RZ, R15 ;  /* 0x000000ffff257224 */ /* 0x000fe200078e000f */
[----:B------:R-:W-:Y:S06]  /*1d90*/  RET.REL.NODEC R34 `(_Z23generate_normal_samplesPdP17curandStateXORWOW) ;  /* 0xffffffe022987950 */ /* 0x000fec0003c3ffff */
        .type           $_Z23generate_normal_samplesPdP17curandStateXORWOW$__internal_trig_reduction_slowpathd,@function
        .size           $_Z23generate_normal_samplesPdP17curandStateXORWOW$__internal_trig_reduction_slowpathd,(.L_x_47 - $_Z23generate_normal_samplesPdP17curandStateXORWOW$__internal_trig_reduction_slowpathd)
$_Z23generate_normal_samplesPdP17curandStateXORWOW$__internal_trig_reduction_slowpathd:
[----:B------:R-:W-:Y:S01]  /*1da0*/  SHF.R.U32.HI R18, RZ, 0x14, R19 ;  /* 0x00000014ff127819 */ /* 0x000fe20000011613 */
[----:B------:R-:W-:-:S03]  /*1db0*/  IMAD.MOV.U32 R12, RZ, RZ, RZ ;  /* 0x000000ffff0c7224 */ /* 0x000fc600078e00ff */
[----:B------:R-:W-:-:S04]  /*1dc0*/  LOP3.LUT R13, R18, 0x7ff, RZ, 0xc0, !PT ;  /* 0x000007ff120d7812 */ /* 0x000fc800078ec0ff */
[----:B------:R-:W-:-:S13]  /*1dd0*/  ISETP.NE.AND P0, PT, R13, 0x7ff, PT ;  /* 0x000007ff0d00780c */ /* 0x000fda0003f05270 */
[----:B------:R-:W-:Y:S05]  /*1de0*/  @!P0 BRA `(.L_x_23) ;  /* 0x00000008004c8947 */ /* 0x000fea0003800000 */
[----:B------:R-:W-:Y:S01]  /*1df0*/  VIADD R12, R13, 0xfffffc00 ;  /* 0xfffffc000d0c7836 */ /* 0x000fe20000000000 */
[----:B------:R-:W-:Y:S01]  /*1e00*/  BSSY.RECONVERGENT B2, `(.L_x_24) ;  /* 0x0000030000027945 */ /* 0x000fe20003800200 */
[----:B------:R-:W-:-:S03]  /*1e10*/  CS2R R34, SRZ ;  /* 0x0000000000227805 */ /* 0x000fc6000001ff00 */
[----:B------:R-:W-:Y:S02]  /*1e20*/  SHF.R.U32.HI R17, RZ, 0x6, R12 ;  /* 0x00000006ff117819 */ /* 0x000fe4000001160c */
[----:B------:R-:W-:Y:S02]  /*1e30*/  ISETP.GE.U32.AND P0, PT, R12, 0x80, PT ;  /* 0x000000800c00780c */ /* 0x000fe40003f06070 */
[C---:B------:R-:W-:Y:S02]  /*1e40*/  IADD3 R16, PT, PT, -R17.reuse, 0x13, RZ ;  /* 0x0000001311107810 */ /* 0x040fe40007ffe1ff */
[----:B------:R-:W-:Y:S02]  /*1e50*/  IADD3 R14, PT, PT, -R17, 0xf, RZ ;  /* 0x0000000f110e7810 */ /* 0x000fe40007ffe1ff */
[----:B------:R-:W-:-:S04]  /*1e60*/  SEL R16, R16, 0x12, P0 ;  /* 0x0000001210107807 */ /* 0x000fc80000000000 */
[----:B------:R-:W-:-:S13]  /*1e70*/  ISETP.GE.AND P0, PT, R14, R16, PT ;  /* 0x000000100e00720c */ /* 0x000fda0003f06270 */
[----:B------:R-:W-:Y:S05]  /*1e80*/  @P0 BRA `(.L_x_25) ;  /* 0x00000000009c0947 */ /* 0x000fea0003800000 */
[----:B------:R-:W0:Y:S01]  /*1e90*/  LDC.64 R12, c[0x0][0x358] ;  /* 0x0000d600ff0c7b82 */ /* 0x000e220000000a00 */
[C---:B------:R-:W-:Y:S01]  /*1ea0*/  SHF.L.U64.HI R23, R15.reuse, 0xb, R19 ;  /* 0x0000000b0f177819 */ /* 0x040fe20000010213 */
[----:B------:R-:W-:Y:S01]  /*1eb0*/  BSSY.RECONVERGENT B3, `(.L_x_26) ;  /* 0x0000023000037945 */ /* 0x000fe20003800200 */
[----:B------:R-:W-:Y:S01]  /*1ec0*/  IMAD.SHL.U32 R15, R15, 0x800, RZ ;  /* 0x000008000f0f7824 */ /* 0x000fe200078e00ff */
[----:B------:R-:W-:Y:S01]  /*1ed0*/  IADD3 R21, PT, PT, RZ, -R17, -R16 ;  /* 0x80000011ff157210 */ /* 0x000fe20007ffe810 */
[----:B------:R-:W-:Y:S01]  /*1ee0*/  IMAD.MOV.U32 R22, RZ, RZ, RZ ;  /* 0x000000ffff167224 */ /* 0x000fe200078e00ff */
[----:B------:R-:W-:Y:S02]  /*1ef0*/  LOP3.LUT R23, R23, 0x80000000, RZ, 0xfc, !PT ;  /* 0x8000000017177812 */ /* 0x000fe400078efcff */
[----:B------:R-:W-:-:S07]  /*1f00*/  CS2R R34, SRZ ;  /* 0x0000000000227805 */ /* 0x000fce000001ff00 */
.L_x_27:
[----:B------:R-:W1:Y:S01]  /*1f10*/  LDC.64 R36, c[0x4][0x40] ;  /* 0x01001000ff247b82 */ /* 0x000e620000000a00 */
[----:B0-----:R-:W-:Y:S02]  /*1f20*/  R2UR UR12, R12 ;  /* 0x000000000c0c72ca */ /* 0x001fe400000e0000 */
[----:B------:R-:W-:Y:S01]  /*1f30*/  R2UR UR13, R13 ;  /* 0x000000000d0d72ca */ /* 0x000fe200000e0000 */
[----:B-1----:R-:W-:-:S12]  /*1f40*/  IMAD.WIDE R38, R14, 0x8, R36 ;  /* 0x000000080e267825 */ /* 0x002fd800078e0224 */
[----:B------:R-:W2:Y:S01]  /*1f50*/  LDG.E.64.CONSTANT R38, desc[UR12][R38.64] ;  /* 0x0000000c26267981 */ /* 0x000ea2000c1e9b00 */
[----:B------:R-:W-:Y:S02]  /*1f60*/  IMAD.MOV.U32 R36, RZ, RZ, R34 ;  /* 0x000000ffff247224 */ /* 0x000fe400078e0022 */
[----:B------:R-:W-:Y:S02]  /*1f70*/  IMAD.MOV.U32 R37, RZ, RZ, R35 ;  /* 0x000000ffff257224 */ /* 0x000fe400078e0023 */
[----:B------:R-:W-:Y:S02]  /*1f80*/  VIADD R21, R21, 0x1 ;  /* 0x0000000115157836 */ /* 0x000fe40000000000 */
[----:B------:R-:W-:Y:S02]  /*1f90*/  VIADD R14, R14, 0x1 ;  /* 0x000000010e0e7836 */ /* 0x000fe40000000000 */
[----:B--2---:R-:W-:-:S04]  /*1fa0*/  IMAD.WIDE.U32 R36, P2, R38, R15, R36 ;  /* 0x0000000f26247225 */ /* 0x004fc80007840024 */
[----:B------:R-:W-:Y:S02]  /*1fb0*/  IMAD R25, R38, R23, RZ ;  /* 0x0000001726197224 */ /* 0x000fe400078e02ff */
[----:B------:R-:W-:Y:S02]  /*1fc0*/  IMAD R34, R39, R15, RZ ;  /* 0x0000000f27227224 */ /* 0x000fe400078e02ff */
[----:B------:R-:W-:Y:S01]  /*1fd0*/  IMAD.MOV.U32 R40, RZ, RZ, R36 ;  /* 0x000000ffff287224 */ /* 0x000fe200078e0024 */
[----:B------:R-:W-:Y:S01]  /*1fe0*/  IADD3 R25, P0, PT, R25, R37, RZ ;  /* 0x0000002519197210 */ /* 0x000fe20007f1e0ff */
[----:B------:R-:W-:Y:S02]  /*1ff0*/  IMAD R36, R22, 0x8, R1 ;  /* 0x0000000816247824 */ /* 0x000fe400078e0201 */
[----:B------:R-:W-:Y:S01]  /*2000*/  IMAD.HI.U32 R35, R39, R23, RZ ;  /* 0x0000001727237227 */ /* 0x000fe200078e00ff */
[----:B------:R-:W-:-:S03]  /*2010*/  IADD3 R41, P1, PT, R34, R25, RZ ;  /* 0x0000001922297210 */ /* 0x000fc60007f3e0ff */
[----:B------:R-:W-:Y:S02]  /*2020*/  IMAD.HI.U32 R25, R38, R23, RZ ;  /* 0x0000001726197227 */ /* 0x000fe400078e00ff */
[----:B------:R1:W-:Y:S02]  /*2030*/  STL.64 [R36], R40 ;  /* 0x0000002824007387 */ /* 0x0003e40000100a00 */
[----:B------:R-:W-:Y:S02]  /*2040*/  IMAD.X R25, RZ, RZ, R25, P2 ;  /* 0x000000ffff197224 */ /* 0x000fe400010e0619 */
[----:B------:R-:W-:-:S04]  /*2050*/  IMAD.HI.U32 R34, R39, R15, RZ ;  /* 0x0000000f27227227 */ /* 0x000fc800078e00ff */
[----:B------:R-:W-:Y:S01]  /*2060*/  VIADD R22, R22, 0x1 ;  /* 0x0000000116167836 */ /* 0x000fe20000000000 */
[----:B------:R-:W-:Y:S01]  /*2070*/  IADD3.X R25, P0, PT, R34, R25, RZ, P0, !PT ;  /* 0x0000001922197210 */ /* 0x000fe2000071e4ff */
[----:B------:R-:W-:-:S04]  /*2080*/  IMAD R34, R39, R23, RZ ;  /* 0x0000001727227224 */ /* 0x000fc800078e02ff */
[----:B------:R-:W-:Y:S01]  /*2090*/  IMAD.X R35, RZ, RZ, R35, P0 ;  /* 0x000000ffff237224 */ /* 0x000fe200000e0623 */
[----:B------:R-:W-:Y:S02]  /*20a0*/  ISETP.NE.AND P0, PT, R21, -0xf, PT ;  /* 0xfffffff11500780c */ /* 0x000fe40003f05270 */
[----:B------:R-:W-:-:S05]  /*20b0*/  IADD3.X R34, P1, PT, R34, R25, RZ, P1, !PT ;  /* 0x0000001922227210 */ /* 0x000fca0000f3e4ff */
[----:B------:R-:W-:-:S06]  /*20c0*/  IMAD.X R35, RZ, RZ, R35, P1 ;  /* 0x000000ffff237224 */ /* 0x000fcc00008e0623 */
[----:B-1----:R-:W-:Y:S05]  /*20d0*/  @P0 BRA `(.L_x_27) ;  /* 0xfffffffc008c0947 */ /* 0x002fea000383ffff */
[----:B------:R-:W-:Y:S05]  /*20e0*/  BSYNC.RECONVERGENT B3 ;  /* 0x0000000000037941 */ /* 0x000fea0003800200 */
.L_x_26:
[----:B------:R-:W-:-:S07]  /*20f0*/  IMAD.MOV.U32 R14, RZ, RZ, R16 ;  /* 0x000000ffff0e7224 */ /* 0x000fce00078e0010 */
.L_x_25:
[----:B------:R-:W-:Y:S05]  /*2100*/  BSYNC.RECONVERGENT B2 ;  /* 0x0000000000027941 */ /* 0x000fea0003800200 */
.L_x_24:
[----:B------:R-:W-:Y:S01]  /*2110*/  LOP3.LUT P0, R21, R18, 0x3f, RZ, 0xc0, !PT ;  /* 0x0000003f12157812 */ /* 0x000fe2000780c0ff */
[----:B------:R-:W-:-:S04]  /*2120*/  IMAD.IADD R12, R17, 0x1, R14 ;  /* 0x00000001110c7824 */ /* 0x000fc800078e020e */
[----:B------:R-:W-:-:S05]  /*2130*/  IMAD.U32 R37, R12, 0x8, R1 ;  /* 0x000000080c257824 */ /* 0x000fca00078e0001 */
[----:B------:R0:W-:Y:S04]  /*2140*/  STL.64 [R37+-0x78], R34 ;  /* 0xffff882225007387 */ /* 0x0001e80000100a00 */
[----:B------:R-:W2:Y:S04]  /*2150*/  @P0 LDL.64 R16, [R1+0x8] ;  /* 0x0000080001100983 */ /* 0x000ea80000100a00 */
[----:B------:R-:W3:Y:S04]  /*2160*/  LDL.64 R14, [R1+0x10] ;  /* 0x00001000010e7983 */ /* 0x000ee80000100a00 */
[----:B------:R-:W4:Y:S01]  /*2170*/  LDL.64 R12, [R1+0x18] ;  /* 0x00001800010c7983 */ /* 0x000f220000100a00 */
[----:B------:R-:W-:Y:S01]  /*2180*/  BSSY.RECONVERGENT B2, `(.L_x_28) ;  /* 0x0000035000027945 */ /* 0x000fe20003800200 */
[----:B--2---:R-:W-:-:S02]  /*2190*/  @P0 SHF.R.U64 R23, R16, 0x1, R17 ;  /* 0x0000000110170819 */ /* 0x004fc40000001211 */
[----:B------:R-:W-:Y:S02]  /*21a0*/  @P0 SHF.R.U32.HI R25, RZ, 0x1, R17 ;  /* 0x00000001ff190819 */ /* 0x000fe40000011611 */
[----:B------:R-:W-:Y:S02]  /*21b0*/  @P0 LOP3.LUT R16, R21, 0x3f, RZ, 0x3c, !PT ;  /* 0x0000003f15100812 */ /* 0x000fe400078e3cff */
[CC--:B---3--:R-:W-:Y:S02]  /*21c0*/  @P0 SHF.L.U32 R36, R14.reuse, R21.reuse, RZ ;  /* 0x000000150e240219 */ /* 0x0c8fe400000006ff */
[----:B------:R-:W-:Y:S02]  /*21d0*/  @P0 SHF.R.U64 R23, R23, R16, R25 ;  /* 0x0000001017170219 */ /* 0x000fe40000001219 */
[C-C-:B------:R-:W-:Y:S02]  /*21e0*/  @P0 SHF.R.U64 R22, R14.reuse, 0x1, R15.reuse ;  /* 0x000000010e160819 */ /* 0x140fe4000000120f */
[----:B------:R-:W-:-:S02]  /*21f0*/  @P0 SHF.L.U64.HI R18, R14, R21, R15 ;  /* 0x000000150e120219 */ /* 0x000fc4000001020f */
[----:B------:R-:W-:Y:S02]  /*2200*/  @P0 SHF.R.U32.HI R17, RZ, 0x1, R15 ;  /* 0x00000001ff110819 */ /* 0x000fe4000001160f */
[----:B------:R-:W-:Y:S02]  /*2210*/  @P0 LOP3.LUT R14, R36, R23, RZ, 0xfc, !PT ;  /* 0x00000017240e0212 */ /* 0x000fe400078efcff */
[-C--:B------:R-:W-:Y:S02]  /*2220*/  @P0 SHF.R.U32.HI R23, RZ, R16.reuse, R25 ;  /* 0x00000010ff170219 */ /* 0x080fe40000011619 */
[----:B----4-:R-:W-:Y:S02]  /*2230*/  @P0 SHF.L.U32 R25, R12, R21, RZ ;  /* 0x000000150c190219 */ /* 0x010fe400000006ff */
[----:B------:R-:W-:Y:S02]  /*2240*/  @P0 SHF.R.U64 R22, R22, R16, R17 ;  /* 0x0000001016160219 */ /* 0x000fe40000001211 */
[----:B------:R-:W-:-:S02]  /*2250*/  @P0 LOP3.LUT R15, R18, R23, RZ, 0xfc, !PT ;  /* 0x00000017120f0212 */ /* 0x000fc400078efcff */
[----:B------:R-:W-:Y:S02]  /*2260*/  @P0 SHF.L.U64.HI R18, R12, R21, R13 ;  /* 0x000000150c120219 */ /* 0x000fe4000001020d */
[----:B------:R-:W-:Y:S01]  /*2270*/  @P0 SHF.R.U32.HI R17, RZ, R16, R17 ;  /* 0x00000010ff110219 */ /* 0x000fe20000011611 */
[C---:B------:R-:W-:Y:S01]  /*2280*/  IMAD.SHL.U32 R16, R14.reuse, 0x4, RZ ;  /* 0x000000040e107824 */ /* 0x040fe200078e00ff */
[----:B------:R-:W-:Y:S02]  /*2290*/  @P0 LOP3.LUT R12, R25, R22, RZ, 0xfc, !PT ;  /* 0x00000016190c0212 */ /* 0x000fe400078efcff */
[----:B------:R-:W-:Y:S02]  /*22a0*/  SHF.L.U64.HI R14, R14, 0x2, R15 ;  /* 0x000000020e0e7819 */ /* 0x000fe4000001020f */
[----:B------:R-:W-:Y:S02]  /*22b0*/  SHF.L.W.U32.HI R22, R15, 0x2, R12 ;  /* 0x000000020f167819 */ /* 0x000fe40000010e0c */
[----:B------:R-:W-:-:S02]  /*22c0*/  @P0 LOP3.LUT R13, R18, R17, RZ, 0xfc, !PT ;  /* 0x00000011120d0212 */ /* 0x000fc400078efcff */
[----:B------:R-:W-:Y:S02]  /*22d0*/  IADD3 RZ, P0, PT, RZ, -R16, RZ ;  /* 0x80000010ffff7210 */ /* 0x000fe40007f1e0ff */
[----:B------:R-:W-:Y:S02]  /*22e0*/  LOP3.LUT R15, RZ, R14, RZ, 0x33, !PT ;  /* 0x0000000eff0f7212 */ /* 0x000fe400078e33ff */
[----:B------:R-:W-:Y:S02]  /*22f0*/  SHF.L.W.U32.HI R12, R12, 0x2, R13 ;  /* 0x000000020c0c7819 */ /* 0x000fe40000010e0d */
[----:B------:R-:W-:Y:S02]  /*2300*/  LOP3.LUT R17, RZ, R22, RZ, 0x33, !PT ;  /* 0x00000016ff117212 */ /* 0x000fe400078e33ff */
[----:B------:R-:W-:Y:S02]  /*2310*/  IADD3.X R15, P0, PT, RZ, R15, RZ, P0, !PT ;  /* 0x0000000fff0f7210 */ /* 0x000fe4000071e4ff */
[----:B------:R-:W-:-:S02]  /*2320*/  LOP3.LUT R18, RZ, R12, RZ, 0x33, !PT ;  /* 0x0000000cff127212 */ /* 0x000fc400078e33ff */
[----:B------:R-:W-:Y:S02]  /*2330*/  IADD3.X R17, P1, PT, RZ, R17, RZ, P0, !PT ;  /* 0x00000011ff117210 */ /* 0x000fe4000073e4ff */
[----:B------:R-:W-:-:S03]  /*2340*/  ISETP.GT.U32.AND P2, PT, R22, -0x1, PT ;  /* 0xffffffff1600780c */ /* 0x000fc60003f44070 */
[----:B------:R-:W-:Y:S01]  /*2350*/  IMAD.X R21, RZ, RZ, R18, P1 ;  /* 0x000000ffff157224 */ /* 0x000fe200008e0612 */
[----:B------:R-:W-:-:S04]  /*2360*/  ISETP.GT.AND.EX P0, PT, R12, -0x1, PT, P2 ;  /* 0xffffffff0c00780c */ /* 0x000fc80003f04320 */
[----:B------:R-:W-:Y:S02]  /*2370*/  SEL R21, R12, R21, P0 ;  /* 0x000000150c157207 */ /* 0x000fe40000000000 */
[----:B------:R-:W-:Y:S02]  /*2380*/  SEL R22, R22, R17, P0 ;  /* 0x0000001116167207 */ /* 0x000fe40000000000 */
[----:B------:R-:W-:-:S04]  /*2390*/  ISETP.NE.U32.AND P1, PT, R21, RZ, PT ;  /* 0x000000ff1500720c */ /* 0x000fc80003f25070 */
[----:B------:R-:W-:Y:S01]  /*23a0*/  SEL R17, R22, R21, !P1 ;  /* 0x0000001516117207 */ /* 0x000fe20004800000 */
[----:B------:R-:W-:-:S05]  /*23b0*/  @!P0 IMAD.MOV R16, RZ, RZ, -R16 ;  /* 0x000000ffff108224 */ /* 0x000fca00078e0a10 */
[----:B------:R-:W1:Y:S02]  /*23c0*/  FLO.U32 R17, R17 ;  /* 0x0000001100117300 */ /* 0x000e6400000e0000 */
[C---:B-1----:R-:W-:Y:S02]  /*23d0*/  IADD3 R23, PT, PT, -R17.reuse, 0x1f, RZ ;  /* 0x0000001f11177810 */ /* 0x042fe40007ffe1ff */
[----:B------:R-:W-:-:S03]  /*23e0*/  IADD3 R18, PT, PT, -R17, 0x3f, RZ ;  /* 0x0000003f11127810 */ /* 0x000fc60007ffe1ff */
[----:B------:R-:W-:Y:S01]  /*23f0*/  @P1 IMAD.MOV R18, RZ, RZ, R23 ;  /* 0x000000ffff121224 */ /* 0x000fe200078e0217 */
[----:B------:R-:W-:-:S04]  /*2400*/  SEL R23, R14, R15, P0 ;  /* 0x0000000f0e177207 */ /* 0x000fc80000000000 */
[----:B------:R-:W-:-:S13]  /*2410*/  ISETP.NE.AND P1, PT, R18, RZ, PT ;  /* 0x000000ff1200720c */ /* 0x000fda0003f25270 */
[----:B0-----:R-:W-:Y:S05]  /*2420*/  @!P1 BRA `(.L_x_29) ;  /* 0x0000000000289947 */ /* 0x001fea0003800000 */
[----:B------:R-:W-:Y:S02]  /*2430*/  LOP3.LUT R15, R18, 0x3f, RZ, 0xc0, !PT ;  /* 0x0000003f120f7812 */ /* 0x000fe400078ec0ff */
[--C-:B------:R-:W-:Y:S02]  /*2440*/  SHF.R.U64 R17, R16, 0x1, R23.reuse ;  /* 0x0000000110117819 */ /* 0x100fe40000001217 */
[----:B------:R-:W-:Y:S02]  /*2450*/  SHF.R.U32.HI R23, RZ, 0x1, R23 ;  /* 0x00000001ff177819 */ /* 0x000fe40000011617 */
[----:B------:R-:W-:Y:S02]  /*2460*/  LOP3.LUT R14, R18, 0x3f, RZ, 0xc, !PT ;  /* 0x0000003f120e7812 */ /* 0x000fe400078e0cff */
[CC--:B------:R-:W-:Y:S02]  /*2470*/  SHF.L.U64.HI R21, R22.reuse, R15.reuse, R21 ;  /* 0x0000000f16157219 */ /* 0x0c0fe40000010215 */
[----:B------:R-:W-:-:S02]  /*2480*/  SHF.L.U32 R15, R22, R15, RZ ;  /* 0x0000000f160f7219 */ /* 0x000fc400000006ff */
[-CC-:B------:R-:W-:Y:S02]  /*2490*/  SHF.R.U64 R22, R17, R14.reuse, R23.reuse ;  /* 0x0000000e11167219 */ /* 0x180fe40000001217 */
[----:B------:R-:W-:Y:S02]  /*24a0*/  SHF.R.U32.HI R14, RZ, R14, R23 ;  /* 0x0000000eff0e7219 */ /* 0x000fe40000011617 */
[----:B------:R-:W-:Y:S02]  /*24b0*/  LOP3.LUT R22, R15, R22, RZ, 0xfc, !PT ;  /* 0x000000160f167212 */ /* 0x000fe400078efcff */
[----:B------:R-:W-:-:S07]  /*24c0*/  LOP3.LUT R21, R21, R14, RZ, 0xfc, !PT ;  /* 0x0000000e15157212 */ /* 0x000fce00078efcff */
.L_x_29:
[----:B------:R-:W-:Y:S05]  /*24d0*/  BSYNC.RECONVERGENT B2 ;  /* 0x0000000000027941 */ /* 0x000fea0003800200 */
.L_x_28:
[----:B------:R-:W-:-:S04]  /*24e0*/  IMAD.WIDE.U32 R16, R22, 0x2168c235, RZ ;  /* 0x2168c23516107825 */ /* 0x000fc800078e00ff */
[----:B------:R-:W-:Y:S01]  /*24f0*/  IMAD.MOV.U32 R14, RZ, RZ, R17 ;  /* 0x000000ffff0e7224 */ /* 0x000fe200078e0011 */
[----:B------:R-:W-:Y:S01]  /*2500*/  IADD3 RZ, P1, PT, R16, R16, RZ ;  /* 0x0000001010ff7210 */ /* 0x000fe20007f3e0ff */
[----:B------:R-:W-:Y:S02]  /*2510*/  IMAD.MOV.U32 R15, RZ, RZ, RZ ;  /* 0x000000ffff0f7224 */ /* 0x000fe400078e00ff */
[----:B------:R-:W-:-:S04]  /*2520*/  IMAD.HI.U32 R17, R21, -0x36f0255e, RZ ;  /* 0xc90fdaa215117827 */ /* 0x000fc800078e00ff */
[----:B------:R-:W-:-:S04]  /*2530*/  IMAD.WIDE.U32 R14, R22, -0x36f0255e, R14 ;  /* 0xc90fdaa2160e7825 */ /* 0x000fc800078e000e */
[----:B------:R-:W-:-:S04]  /*2540*/  IMAD.WIDE.U32 R14, P2, R21, 0x2168c235, R14 ;  /* 0x2168c235150e7825 */ /* 0x000fc8000784000e */
[----:B------:R-:W-:Y:S01]  /*2550*/  IMAD R21, R21, -0x36f0255e, RZ ;  /* 0xc90fdaa215157824 */ /* 0x000fe200078e02ff */
[----:B------:R-:W-:Y:S01]  /*2560*/  IADD3.X RZ, P1, PT, R14, R14, RZ, P1, !PT ;  /* 0x0000000e0eff7210 */ /* 0x000fe20000f3e4ff */
[----:B------:R-:W-:-:S03]  /*2570*/  IMAD.X R16, RZ, RZ, R17, P2 ;  /* 0x000000ffff107224 */ /* 0x000fc600010e0611 */
[----:B------:R-:W-:-:S04]  /*2580*/  IADD3 R15, P2, PT, R21, R15, RZ ;  /* 0x0000000f150f7210 */ /* 0x000fc80007f5e0ff */
[C---:B------:R-:W-:Y:S01]  /*2590*/  ISETP.GT.U32.AND P3, PT, R15.reuse, RZ, PT ;  /* 0x000000ff0f00720c */ /* 0x040fe20003f64070 */
[----:B------:R-:W-:Y:S01]  /*25a0*/  IMAD.X R16, RZ, RZ, R16, P2 ;  /* 0x000000ffff107224 */ /* 0x000fe200010e0610 */
[----:B------:R-:W-:-:S04]  /*25b0*/  IADD3.X R14, P2, PT, R15, R15, RZ, P1, !PT ;  /* 0x0000000f0f0e7210 */ /* 0x000fc80000f5e4ff */
[C---:B------:R-:W-:Y:S01]  /*25c0*/  ISETP.GT.AND.EX P1, PT, R16.reuse, RZ, PT, P3 ;  /* 0x000000ff1000720c */ /* 0x040fe20003f24330 */
[----:B------:R-:W-:-:S03]  /*25d0*/  IMAD.X R17, R16, 0x1, R16, P2 ;  /* 0x0000000110117824 */ /* 0x000fc600010e0610 */
[----:B------:R-:W-:Y:S02]  /*25e0*/  SEL R15, R14, R15, P1 ;  /* 0x0000000f0e0f7207 */ /* 0x000fe40000800000 */
[----:B------:R-:W-:Y:S02]  /*25f0*/  SEL R16, R17, R16, P1 ;  /* 0x0000001011107207 */ /* 0x000fe40000800000 */
[----:B------:R-:W-:Y:S02]  /*2600*/  IADD3 R15, P2, PT, R15, 0x1, RZ ;  /* 0x000000010f0f7810 */ /* 0x000fe40007f5e0ff */
[----:B------:R-:W-:Y:S02]  /*2610*/  SEL R17, RZ, 0xffffffff, !P1 ;  /* 0xffffffffff117807 */ /* 0x000fe40004800000 */
[----:B------:R-:W-:Y:S01]  /*2620*/  LOP3.LUT P1, R19, R19, 0x80000000, RZ, 0xc0, !PT ;  /* 0x8000000013137812 */ /* 0x000fe2000782c0ff */
[----:B------:R-:W-:Y:S02]  /*2630*/  IMAD.X R16, RZ, RZ, R16, P2 ;  /* 0x000000ffff107224 */ /* 0x000fe400010e0610 */
[----:B------:R-:W-:Y:S01]  /*2640*/  IMAD.IADD R14, R17, 0x1, -R18 ;  /* 0x00000001110e7824 */ /* 0x000fe200078e0a12 */
[----:B------:R-:W-:-:S02]  /*2650*/  SHF.R.U32.HI R17, RZ, 0x1e, R13 ;  /* 0x0000001eff117819 */ /* 0x000fc4000001160d */
[----:B------:R-:W-:Y:S01]  /*2660*/  SHF.R.U64 R15, R15, 0xa, R16 ;  /* 0x0000000a0f0f7819 */ /* 0x000fe20000001210 */
[----:B------:R-:W-:Y:S01]  /*2670*/  IMAD.SHL.U32 R14, R14, 0x100000, RZ ;  /* 0x001000000e0e7824 */ /* 0x000fe200078e00ff */
[----:B------:R-:W-:Y:S02]  /*2680*/  LEA.HI R12, R12, R17, RZ, 0x1 ;  /* 0x000000110c0c7211 */ /* 0x000fe400078f08ff */
[----:B------:R-:W-:Y:S02]  /*2690*/  IADD3 R15, P2, PT, R15, 0x1, RZ ;  /* 0x000000010f0f7810 */ /* 0x000fe40007f5e0ff */
[----:B------:R-:W-:Y:S01]  /*26a0*/  @!P0 LOP3.LUT R19, R19, 0x80000000, RZ, 0x3c, !PT ;  /* 0x8000000013138812 */ /* 0x000fe200078e3cff */
[----:B------:R-:W-:Y:S01]  /*26b0*/  @P1 IMAD.MOV R12, RZ, RZ, -R12 ;  /* 0x000000ffff0c1224 */ /* 0x000fe200078e0a0c */
[----:B------:R-:W-:-:S04]  /*26c0*/  LEA.HI.X R16, R16, RZ, RZ, 0x16, P2 ;  /* 0x000000ff10107211 */ /* 0x000fc800010fb4ff */
[--C-:B------:R-:W-:Y:S02]  /*26d0*/  SHF.R.U64 R15, R15, 0x1, R16.reuse ;  /* 0x000000010f0f7819 */ /* 0x100fe40000001210 */
[----:B------:R-:W-:Y:S02]  /*26e0*/  SHF.R.U32.HI R13, RZ, 0x1, R16 ;  /* 0x00000001ff0d7819 */ /* 0x000fe40000011610 */
[----:B------:R-:W-:-:S04]  /*26f0*/  IADD3 R15, P2, P3, RZ, RZ, R15 ;  /* 0x000000ffff0f7210 */ /* 0x000fc80007b5e00f */
[----:B------:R-:W-:-:S04]  /*2700*/  IADD3.X R14, PT, PT, R14, 0x3fe00000, R13, P2, P3 ;  /* 0x3fe000000e0e7810 */ /* 0x000fc800017e640d */
[----:B------:R-:W-:-:S07]  /*2710*/  LOP3.LUT R19, R14, R19, RZ, 0xfc, !PT ;  /* 0x000000130e137212 */ /* 0x000fce00078efcff */
.L_x_23:
[----:B------:R-:W-:Y:S02]  /*2720*/  IMAD.MOV.U32 R21, RZ, RZ, 0x0 ;  /* 0x00000000ff157424 */ /* 0x000fe400078e00ff */
[----:B------:R-:W-:Y:S02]  /*2730*/  IMAD.MOV.U32 R34, RZ, RZ, R15 ;  /* 0x000000ffff227224 */ /* 0x000fe400078e000f */
[----:B------:R-:W-:Y:S01]  /*2740*/  IMAD.MOV.U32 R35, RZ, RZ, R19 ;  /* 0x000000ffff237224 */ /* 0x000fe200078e0013 */
[----:B------:R-:W-:Y:S06]  /*2750*/  RET.REL.NODEC R20 `(_Z23generate_normal_samplesPdP17curandStateXORWOW) ;  /* 0xffffffd814287950 */ /* 0x000fec0003c3ffff */
.L_x_30:
[----:B------:R-:W-:-:S00]  /*2760*/  BRA `(.L_x_30) ;  /* 0xfffffffc00fc7947 */ /* 0x000fc0000383ffff */
[----:B------:R-:W-:-:S00]  /*2770*/  NOP ;  /* 0x0000000000007918 */ /* 0x000fc00000000000 */
        /* <DEDUP_REMOVED lines=8> */
.L_x_47:


//--------------------- .text._Z12setup_kernelP17curandStateXORWOWyyPl --------------------------
	.section	.text._Z12setup_kernelP17curandStateXORWOWyyPl,"ax",@progbits
	.align	128
        .global         _Z12setup_kernelP17curandStateXORWOWyyPl
        .type           _Z12setup_kernelP17curandStateXORWOWyyPl,@function
        .size           _Z12setup_kernelP17curandStateXORWOWyyPl,(.L_x_49 - _Z12setup_kernelP17curandStateXORWOWyyPl)
        .other          _Z12setup_kernelP17curandStateXORWOWyyPl,@"STO_CUDA_ENTRY STV_DEFAULT"
_Z12setup_kernelP17curandStateXORWOWyyPl:
.text._Z12setup_kernelP17curandStateXORWOWyyPl:
[----:B------:R-:W-:Y:S08]  /*0000*/  LDC R1, c[0x0][0x37c] ;  /* 0x0000df00ff017b82 */ /* 0x000ff00000000800 */
[----:B------:R-:W0:Y:S01]  /*0010*/  LDC.64 R2, c[0x0][0x398] ;  /* 0x0000e600ff027b82 */ /* 0x000e220000000a00 */
[----:B------:R-:W0:Y:S01]  /*0020*/  LDCU.64 UR8, c[0x0][0x358] ;  /* 0x00006b00ff0877ac */ /* 0x000e220008000a00 */
[----:B------:R-:W1:Y:S06]  /*0030*/  S2R R9, SR_TID.X ;  /* 0x0000000000097919 */ /* 0x000e6c0000002100 */
[----:B------:R-:W1:Y:S08]  /*0040*/  S2UR UR4, SR_CTAID.X ;  /* 0x00000000000479c3 */ /* 0x000e700000002500 */
[----:B------:R-:W1:Y:S01]  /*0050*/  LDC R0, c[0x0][0x360] ;  /* 0x0000d800ff007b82 */ /* 0x000e620000000800 */
[----:B0-----:R-:W2:Y:S07]  /*0060*/  LDG.E.64 R2, desc[UR8][R2.64] ;  /* 0x0000000802027981 */ /* 0x001eae000c1e1b00 */
[----:B------:R-:W0:Y:S01]  /*0070*/  LDC.64 R4, c[0x0][0x388] ;  /* 0x0000e200ff047b82 */ /* 0x000e220000000a00 */
[----:B------:R-:W-:Y:S07]  /*0080*/  BSSY.RECONVERGENT B0, `(.L_x_31) ;  /* 0x00000e6000007945 */ /* 0x000fee0003800200 */
[----:B------:R-:W3:Y:S01]  /*0090*/  LDC.64 R6, c[0x0][0x380] ;  /* 0x0000e000ff067b82 */ /* 0x000ee20000000a00 */
[----:B-1----:R-:W-:-:S04]  /*00a0*/  IMAD R9, R0, UR4, R9 ;  /* 0x0000000400097c24 */ /* 0x002fc8000f8e0209 */
[----:B0-----:R-:W-:-:S03]  /*00b0*/  IMAD.WIDE R4, R9, 0x3039, R4 ;  /* 0x0000303909047825 */ /* 0x001fc600078e0204 */
[----:B--2---:R-:W-:-:S04]  /*00c0*/  IADD3 R0, P0, PT, R2, R4, RZ ;  /* 0x0000000402007210 */ /* 0x004fc80007f1e0ff */
[----:B------:R-:W-:Y:S01]  /*00d0*/  LOP3.LUT R0, R0, 0xaad26b49, RZ, 0x3c, !PT ;  /* 0xaad26b4900007812 */ /* 0x000fe200078e3cff */
[----:B------:R-:W-:Y:S01]  /*00e0*/  IMAD.X R4, R3, 0x1, R5, P0 ;  /* 0x0000000103047824 */ /* 0x000fe200000e0605 */
[----:B------:R-:W-:-:S03]  /*00f0*/  ISETP.NE.AND P0, PT, R9, RZ, PT ;  /* 0x000000ff0900720c */ /* 0x000fc60003f05270 */
[----:B------:R-:W-:Y:S01]  /*0100*/  IMAD R0, R0, 0x4182bed5, RZ ;  /* 0x4182bed500007824 */ /* 0x000fe200078e02ff */
[----:B------:R-:W-:Y:S01]  /*0110*/  LOP3.LUT R2, R4, 0xf7dcefdd, RZ, 0x3c, !PT ;  /* 0xf7dcefdd04027812 */ /* 0x000fe200078e3cff */
[----:B---3--:R-:W-:-:S03]  /*0120*/  IMAD.WIDE R4, R9, 0x30, R6 ;  /* 0x0000003009047825 */ /* 0x008fc600078e0206 */
[----:B------:R-:W-:Y:S01]  /*0130*/  LOP3.LUT R6, R0, 0x159a55e5, RZ, 0x3c, !PT ;  /* 0x159a55e500067812 */ /* 0x000fe200078e3cff */
[----:B------:R-:W-:Y:S02]  /*0140*/  IMAD R3, R2, -0x658354e5, RZ ;  /* 0x9a7cab1b02037824 */ /* 0x000fe400078e02ff */
[C---:B------:R-:W-:Y:S02]  /*0150*/  VIADD R11, R0.reuse, 0x583f19 ;  /* 0x00583f19000b7836 */ /* 0x040fe40000000000 */
[C---:B------:R-:W-:Y:S01]  /*0160*/  VIADD R7, R3.reuse, 0x1f123bb5 ;  /* 0x1f123bb503077836 */ /* 0x040fe20000000000 */
[C---:B------:R-:W-:Y:S02]  /*0170*/  IADD3 R2, PT, PT, R0.reuse, 0x64f0c9, R3 ;  /* 0x0064f0c900027810 */ /* 0x040fe40007ffe003 */
[----:B------:R-:W-:Y:S01]  /*0180*/  LOP3.LUT R10, R3, 0x5491333, RZ, 0x3c, !PT ;  /* 0x05491333030a7812 */ /* 0x000fe200078e3cff */
[----:B------:R-:W-:Y:S01]  /*0190*/  VIADD R3, R0, 0x75bcd15 ;  /* 0x075bcd1500037836 */ /* 0x000fe20000000000 */
[----:B------:R0:W-:Y:S04]  /*01a0*/  STG.E.64 desc[UR8][R4.64+0x8], R6 ;  /* 0x0000080604007986 */ /* 0x0001e8000c101b08 */
[----:B------:R0:W-:Y:S04]  /*01b0*/  STG.E.64 desc[UR8][R4.64+0x10], R10 ;  /* 0x0000100a04007986 */ /* 0x0001e8000c101b08 */
[----:B------:R0:W-:Y:S01]  /*01c0*/  STG.E.64 desc[UR8][R4.64], R2 ;  /* 0x0000000204007986 */ /* 0x0001e2000c101b08 */
[----:B------:R-:W-:Y:S05]  /*01d0*/  @!P0 BRA `(.L_x_32) ;  /* 0x0000000c00408947 */ /* 0x000fea0003800000 */
[--C-:B------:R-:W-:Y:S01]  /*01e0*/  SHF.R.S32.HI R0, RZ, 0x1f, R9.reuse ;  /* 0x0000001fff007819 */ /* 0x100fe20000011409 */
[----:B0-----:R-:W-:Y:S02]  /*01f0*/  IMAD.MOV.U32 R3, RZ, RZ, R9 ;  /* 0x000000ffff037224 */ /* 0x001fe400078e0009 */
[----:B------:R-:W-:-:S07]  /*0200*/  IMAD.MOV.U32 R14, RZ, RZ, RZ ;  /* 0x000000ffff0e7224 */ /* 0x000fce00078e00ff */
.L_x_38:
[----:B------:R-:W-:Y:S01]  /*0210*/  LOP3.LUT R15, R3, 0x3, RZ, 0xc0, !PT ;  /* 0x00000003030f7812 */ /* 0x000fe200078ec0ff */
[----:B------:R-:W-:Y:S03]  /*0220*/  BSSY.RECONVERGENT B1, `(.L_x_33) ;  /* 0x00000c5000017945 */ /* 0x000fe60003800200 */
[----:B------:R-:W-:-:S04]  /*0230*/  ISETP.NE.U32.AND P0, PT, R15, RZ, PT ;  /* 0x000000ff0f00720c */ /* 0x000fc80003f05070 */
[----:B------:R-:W-:-:S13]  /*0240*/  ISETP.NE.AND.EX P0, PT, RZ, RZ, PT, P0 ;  /* 0x000000ffff00720c */ /* 0x000fda0003f05300 */
[----:B0-----:R-:W-:Y:S05]  /*0250*/  @!P0 BRA `(.L_x_34) ;  /* 0x0000000c00048947 */ /* 0x001fea0003800000 */
[----:B------:R-:W0:Y:S01]  /*0260*/  LDC.64 R10, c[0x4][RZ] ;  /* 0x01000000ff0a7b82 */ /* 0x000e220000000a00 */
[----:B------:R-:W-:Y:S02]  /*0270*/  IMAD.MOV.U32 R16, RZ, RZ, RZ ;  /* 0x000000ffff107224 */ /* 0x000fe400078e00ff */
[----:B0-----:R-:W-:-:S07]  /*0280*/  IMAD.WIDE.U32 R10, R14, 0xc80, R10 ;  /* 0x00000c800e0a7825 */ /* 0x001fce00078e000a */
.L_x_37:
[----:B0-----:R-:W-:Y:S01]  /*0290*/  IMAD.MOV.U32 R17, RZ, RZ, RZ ;  /* 0x000000ffff117224 */ /* 0x001fe200078e00ff */
[----:B------:R-:W-:Y:S01]  /*02a0*/  CS2R R8, SRZ ;  /* 0x0000000000087805 */ /* 0x000fe2000001ff00 */
[----:B------:R-:W-:Y:S01]  /*02b0*/  IMAD.MOV.U32 R19, RZ, RZ, RZ ;  /* 0x000000ffff137224 */ /* 0x000fe200078e00ff */
[----:B------:R-:W-:-:S07]  /*02c0*/  CS2R R6, SRZ ;  /* 0x0000000000067805 */ /* 0x000fce000001ff00 */
.L_x_36:
[----:B------:R-:W-:-:S05]  /*02d0*/  IMAD.WIDE.U32 R12, R19, 0x4, R4 ;  /* 0x00000004130c7825 */ /* 0x000fca00078e0004 */
[----:B------:R0:W5:Y:S01]  /*02e0*/  LDG.E R18, desc[UR8][R12.64+0x4] ;  /* 0x000004080c127981 */ /* 0x000162000c1e1900 */
[----:B------:R-:W-:Y:S02]  /*02f0*/  IMAD.SHL.U32 R20, R19, 0x20, RZ ;  /* 0x0000002013147824 */ /* 0x000fe400078e00ff */
[----:B------:R-:W-:-:S07]  /*0300*/  IMAD.MOV.U32 R21, RZ, RZ, RZ ;  /* 0x000000ffff157224 */ /* 0x000fce00078e00ff */
.L_x_35:
[----:B-----5:R-:W-:Y:S01]  /*0310*/  SHF.R.U32.HI R24, RZ, R21, R18 ;  /* 0x00000015ff187219 */ /* 0x020fe20000011612 */
[----:B0-----:R-:W-:-:S03]  /*0320*/  IMAD.IADD R12, R20, 0x1, R21 ;  /* 0x00000001140c7824 */ /* 0x001fc600078e0215 */
[----:B------:R-:W-:-:S04]  /*0330*/  LOP3.LUT R13, R24, 0x1, RZ, 0xc0, !PT ;  /* 0x00000001180d7812 */ /* 0x000fc800078ec0ff */
[----:B------:R-:W-:Y:S01]  /*0340*/  ISETP.NE.U32.AND P0, PT, R13, 0x1, PT ;  /* 0x000000010d00780c */ /* 0x000fe20003f05070 */
[----:B------:R-:W-:-:S03]  /*0350*/  IMAD R13, R12, 0x5, RZ ;  /* 0x000000050c0d7824 */ /* 0x000fc600078e02ff */
[----:B------:R-:W-:Y:S01]  /*0360*/  R2P PR, R24, 0x7e ;  /* 0x0000007e18007804 */ /* 0x000fe20000000000 */
[----:B------:R-:W-:-:S08]  /*0370*/  IMAD.WIDE.U32 R12, R13, 0x4, R10 ;  /* 0x000000040d0c7825 */ /* 0x000fd000078e000a */
[----:B------:R-:W2:Y:S04]  /*0380*/  @!P0 LDG.E R22, desc[UR8][R12.64+0x10] ;  /* 0x000010080c168981 */ /* 0x000ea8000c1e1900 */
[----:B------:R-:W3:Y:S04]  /*0390*/  @P1 LDG.E R26, desc[UR8][R12.64+0x24] ;  /* 0x000024080c1a1981 */ /* 0x000ee8000c1e1900 */
[----:B------:R-:W4:Y:S04]  /*03a0*/  @P2 LDG.E R28, desc[UR8][R12.64+0x38] ;  /* 0x000038080c1c2981 */ /* 0x000f28000c1e1900 */
[----:B------:R-:W4:Y:S04]  /*03b0*/  @P3 LDG.E R23, desc[UR8][R12.64+0x4c] ;  /* 0x00004c080c173981 */ /* 0x000f28000c1e1900 */
[----:B------:R-:W4:Y:S01]  /*03c0*/  @P1 LDG.E R25, desc[UR8][R12.64+0x20] ;  /* 0x000020080c191981 */ /* 0x000f22000c1e1900 */
[----:B--2---:R-:W-:-:S03]  /*03d0*/  @!P0 LOP3.LUT R9, R9, R22, RZ, 0x3c, !PT ;  /* 0x0000001609098212 */ /* 0x004fc600078e3cff */
[----:B------:R-:W2:Y:S01]  /*03e0*/  @!P0 LDG.E R22, desc[UR8][R12.64] ;  /* 0x000000080c168981 */ /* 0x000ea2000c1e1900 */
[----:B---3--:R-:W-:-:S03]  /*03f0*/  @P1 LOP3.LUT R9, R9, R26, RZ, 0x3c, !PT ;  /* 0x0000001a09091212 */ /* 0x008fc600078e3cff */
[----:B------:R-:W3:Y:S01]  /*0400*/  @P4 LDG.E R26, desc[UR8][R12.64+0x60] ;  /* 0x000060080c1a4981 */ /* 0x000ee2000c1e1900 */
[----:B----4-:R-:W-:-:S03]  /*0410*/  @P2 LOP3.LUT R9, R9, R28, RZ, 0x3c, !PT ;  /* 0x0000001c09092212 */ /* 0x010fc600078e3cff */
[----:B------:R-:W4:Y:S01]  /*0420*/  @P5 LDG.E R28, desc[UR8][R12.64+0x74] ;  /* 0x000074080c1c5981 */ /* 0x000f22000c1e1900 */
[----:B------:R-:W-:-:S03]  /*0430*/  @P3 LOP3.LUT R9, R9, R23, RZ, 0x3c, !PT ;  /* 0x0000001709093212 */ /* 0x000fc600078e3cff */
[----:B------:R-:W4:Y:S01]  /*0440*/  @!P0 LDG.E R23, desc[UR8][R12.64+0x4] ;  /* 0x000004080c178981 */ /* 0x000f22000c1e1900 */
[----:B--2---:R-:W-:-:S03]  /*0450*/  @!P0 LOP3.LUT R17, R17, R22, RZ, 0x3c, !PT ;  /* 0x0000001611118212 */ /* 0x004fc600078e3cff */
[----:B------:R-:W2:Y:S01]  /*0460*/  @!P0 LDG.E R22, desc[UR8][R12.64+0x8] ;  /* 0x000008080c168981 */ /* 0x000ea2000c1e1900 */
[----:B---3--:R-:W-:-:S03]  /*0470*/  @P4 LOP3.LUT R9, R9, R26, RZ, 0x3c, !PT ;  /* 0x0000001a09094212 */ /* 0x008fc600078e3cff */
[----:B------:R-:W3:Y:S01]  /*0480*/  @P1 LDG.E R26, desc[UR8][R12.64+0x14] ;  /* 0x000014080c1a1981 */ /* 0x000ee2000c1e1900 */
[----:B----4-:R-:W-:-:S03]  /*0490*/  @!P0 LOP3.LUT R6, R6, R23, RZ, 0x3c, !PT ;  /* 0x0000001706068212 */ /* 0x010fc600078e3cff */
[----:B------:R-:W4:Y:S01]  /*04a0*/  @!P0 LDG.E R23, desc[UR8][R12.64+0xc] ;  /* 0x00000c080c178981 */ /* 0x000f22000c1e1900 */
[----:B--2---:R-:W-:-:S03]  /*04b0*/  @!P0 LOP3.LUT R7, R7, R22, RZ, 0x3c, !PT ;  /* 0x0000001607078212 */ /* 0x004fc600078e3cff */
[----:B------:R-:W2:Y:S01]  /*04c0*/  @P1 LDG.E R22, desc[UR8][R12.64+0x1c] ;  /* 0x00001c080c161981 */ /* 0x000ea2000c1e1900 */
[----:B---3--:R-:W-:-:S03]  /*04d0*/  @P1 LOP3.LUT R17, R17, R26, RZ, 0x3c, !PT ;  /* 0x0000001a11111212 */ /* 0x008fc600078e3cff */
[----:B------:R-:W3:Y:S01]  /*04e0*/  @P2 LDG.E R26, desc[UR8][R12.64+0x28] ;  /* 0x000028080c1a2981 */ /* 0x000ee2000c1e1900 */
[----:B----4-:R-:W-:-:S03]  /*04f0*/  @!P0 LOP3.LUT R8, R8, R23, RZ, 0x3c, !PT ;  /* 0x0000001708088212 */ /* 0x010fc600078e3cff */
[----:B------:R-:W4:Y:S01]  /*0500*/  @P1 LDG.E R23, desc[UR8][R12.64+0x18] ;  /* 0x000018080c171981 */ /* 0x000f22000c1e1900 */
[----:B------:R-:W-:-:S03]  /*0510*/  @P1 LOP3.LUT R8, R8, R25, RZ, 0x3c, !PT ;  /* 0x0000001908081212 */ /* 0x000fc600078e3cff */
[----:B------:R-:W4:Y:S01]  /*0520*/  @P2 LDG.E R25, desc[UR8][R12.64+0x34] ;  /* 0x000034080c192981 */ /* 0x000f22000c1e1900 */
[----:B--2---:R-:W-:-:S03]  /*0530*/  @P1 LOP3.LUT R7, R7, R22, RZ, 0x3c, !PT ;  /* 0x0000001607071212 */ /* 0x004fc600078e3cff */
[----:B------:R-:W2:Y:S01]  /*0540*/  @P2 LDG.E R22, desc[UR8][R12.64+0x30] ;  /* 0x000030080c162981 */ /* 0x000ea2000c1e1900 */
[----:B---3--:R-:W-:-:S03]  /*0550*/  @P2 LOP3.LUT R17, R17, R26, RZ, 0x3c, !PT ;  /* 0x0000001a11112212 */ /* 0x008fc600078e3cff */
[----:B------:R-:W3:Y:S01]  /*0560*/  @P3 LDG.E R26, desc[UR8][R12.64+0x3c] ;  /* 0x00003c080c1a3981 */ /* 0x000ee2000c1e1900 */
[----:B----4-:R-:W-:-:S03]  /*0570*/  @P1 LOP3.LUT R6, R6, R23, RZ, 0x3c, !PT ;  /* 0x0000001706061212 */ /* 0x010fc600078e3cff */
        /* <DEDUP_REMOVED lines=25> */
[----:B------:R-:W-:Y:S02]  /*0710*/  LOP3.LUT P0, RZ, R24, 0x80, RZ, 0xc0, !PT ;  /* 0x0000008018ff7812 */ /* 0x000fe4000780c0ff */
[----:B------:R-:W-:Y:S02]  /*0720*/  @P5 LOP3.LUT R8, R8, R25, RZ, 0x3c, !PT ;  /* 0x0000001908085212 */ /* 0x000fe400078e3cff */
[----:B------:R-:W4:Y:S01]  /*0730*/  @P6 LDG.E R25, desc[UR8][R12.64+0x84] ;  /* 0x000084080c196981 */ /* 0x000f22000c1e1900 */
[----:B--2---:R-:W-:-:S03]  /*0740*/  @P5 LOP3.LUT R7, R7, R22, RZ, 0x3c, !PT ;  /* 0x0000001607075212 */ /* 0x004fc600078e3cff */
[----:B------:R-:W2:Y:S01]  /*0750*/  @P6 LDG.E R22, desc[UR8][R12.64+0x80] ;  /* 0x000080080c166981 */ /* 0x000ea2000c1e1900 */
[----:B---3--:R-:W-:-:S04]  /*0760*/  @P6 LOP3.LUT R17, R17, R26, RZ, 0x3c, !PT ;  /* 0x0000001a11116212 */ /* 0x008fc800078e3cff */
[----:B------:R-:W3:Y:S01]  /*0770*/  @P0 LDG.E R26, desc[UR8][R12.64+0x8c] ;  /* 0x00008c080c1a0981 */ /* 0x000ee2000c1e1900 */
[----:B----4-:R-:W-:-:S03]  /*0780*/  @P5 LOP3.LUT R6, R6, R23, RZ, 0x3c, !PT ;  /* 0x0000001706065212 */ /* 0x010fc600078e3cff */
[----:B------:R-:W4:Y:S01]  /*0790*/  @P6 LDG.E R23, desc[UR8][R12.64+0x7c] ;  /* 0x00007c080c176981 */ /* 0x000f22000c1e1900 */
[----:B------:R-:W-:-:S03]  /*07a0*/  @P5 LOP3.LUT R9, R9, R28, RZ, 0x3c, !PT ;  /* 0x0000001c09095212 */ /* 0x000fc600078e3cff */
        /* <DEDUP_REMOVED lines=9> */
[----:B------:R-:W-:Y:S02]  /*0840*/  @P6 LOP3.LUT R9, R9, R28, RZ, 0x3c, !PT ;  /* 0x0000001c09096212 */ /* 0x000fe400078e3cff */
[----:B------:R-:W-:Y:S02]  /*0850*/  @P0 LOP3.LUT R8, R8, R25, RZ, 0x3c, !PT ;  /* 0x0000001908080212 */ /* 0x000fe400078e3cff */
[----:B--2---:R-:W-:Y:S02]  /*0860*/  @P0 LOP3.LUT R7, R7, R22, RZ, 0x3c, !PT ;  /* 0x0000001607070212 */ /* 0x004fe400078e3cff */
[----:B---3--:R-:W-:Y:S02]  /*0870*/  @P0 LOP3.LUT R9, R9, R26, RZ, 0x3c, !PT ;  /* 0x0000001a09090212 */ /* 0x008fe400078e3cff */
[----:B----4-:R-:W-:Y:S02]  /*0880*/  @P0 LOP3.LUT R6, R6, R23, RZ, 0x3c, !PT ;  /* 0x0000001706060212 */ /* 0x010fe400078e3cff */
[----:B------:R-:W-:-:S13]  /*0890*/  R2P PR, R24.B1, 0x7f ;  /* 0x0000007f18007804 */ /* 0x000fda0000001000 */
[----:B------:R-:W2:Y:S04]  /*08a0*/  @P0 LDG.E R22, desc[UR8][R12.64+0xa0] ;  /* 0x0000a0080c160981 */ /* 0x000ea8000c1e1900 */
[----:B------:R-:W3:Y:S04]  /*08b0*/  @P1 LDG.E R28, desc[UR8][R12.64+0xb4] ;  /* 0x0000b4080c1c1981 */ /* 0x000ee8000c1e1900 */
[----:B------:R-:W4:Y:S04]  /*08c0*/  @P0 LDG.E R23, desc[UR8][R12.64+0xa4] ;  /* 0x0000a4080c170981 */ /* 0x000f28000c1e1900 */
[----:B------:R-:W4:Y:S04]  /*08d0*/  @P0 LDG.E R26, desc[UR8][R12.64+0xa8] ;  /* 0x0000a8080c1a0981 */ /* 0x000f28000c1e1900 */
        /* <DEDUP_REMOVED lines=8> */
[----:B------:R-:W2:Y:S01]  /*0960*/  @P2 LDG.E R26, desc[UR8][R12.64+0xc8] ;  /* 0x0000c8080c1a2981 */ /* 0x000ea2000c1e1900 */
[----:B------:R-:W-:-:S03]  /*0970*/  @P0 LOP3.LUT R8, R8, R25, RZ, 0x3c, !PT ;  /* 0x0000001908080212 */ /* 0x000fc600078e3cff */
[----:B------:R-:W2:Y:S01]  /*0980*/  @P2 LDG.E R25, desc[UR8][R12.64+0xcc] ;  /* 0x0000cc080c192981 */ /* 0x000ea2000c1e1900 */
[----:B---3--:R-:W-:Y:S02]  /*0990*/  @P0 LOP3.LUT R9, R9, R28, RZ, 0x3c, !PT ;  /* 0x0000001c09090212 */ /* 0x008fe400078e3cff */
[----:B------:R-:W-:Y:S02]  /*09a0*/  LOP3.LUT P0, RZ, R24, 0x8000, RZ, 0xc0, !PT ;  /* 0x0000800018ff7812 */ /* 0x000fe4000780c0ff */
[----:B----4-:R-:W-:Y:S01]  /*09b0*/  @P1 LOP3.LUT R6, R6, R23, RZ, 0x3c, !PT ;  /* 0x0000001706061212 */ /* 0x010fe200078e3cff */
[----:B------:R-:W3:Y:S01]  /*09c0*/  @P1 LDG.E R24, desc[UR8][R12.64+0xc4] ;  /* 0x0000c4080c181981 */ /* 0x000ee2000c1e1900 */
[----:B--2---:R-:W-:-:S03]  /*09d0*/  @P1 LOP3.LUT R7, R7, R22, RZ, 0x3c, !PT ;  /* 0x0000001607071212 */ /* 0x004fc600078e3cff */
[----:B------:R-:W2:Y:S01]  /*09e0*/  @P1 LDG.E R23, desc[UR8][R12.64+0xc0] ;  /* 0x0000c0080c171981 */ /* 0x000ea2000c1e1900 */
[----:B------:R-:W-:-:S03]  /*09f0*/  @P2 LOP3.LUT R17, R17, R26, RZ, 0x3c, !PT ;  /* 0x0000001a11112212 */ /* 0x000fc600078e3cff */
[----:B------:R-:W4:Y:S04]  /*0a00*/  @P3 LDG.E R26, desc[UR8][R12.64+0xdc] ;  /* 0x0000dc080c1a3981 */ /* 0x000f28000c1e1900 */
[----:B------:R-:W4:Y:S01]  /*0a10*/  @P2 LDG.E R22, desc[UR8][R12.64+0xd0] ;  /* 0x0000d0080c162981 */ /* 0x000f22000c1e1900 */
[----:B------:R-:W-:-:S03]  /*0a20*/  @P2 LOP3.LUT R6, R6, R25, RZ, 0x3c, !PT ;  /* 0x0000001906062212 */ /* 0x000fc600078e3cff */
[----:B------:R-:W4:Y:S04]  /*0a30*/  @P3 LDG.E R25, desc[UR8][R12.64+0xe0] ;  /* 0x0000e0080c193981 */ /* 0x000f28000c1e1900 */
[----:B------:R-:W4:Y:S01]  /*0a40*/  @P0 LDG.E R27, desc[UR8][R12.64+0x138] ;  /* 0x000138080c1b0981 */ /* 0x000f22000c1e1900 */
[----:B---3--:R-:W-:-:S03]  /*0a50*/  @P1 LOP3.LUT R9, R9, R24, RZ, 0x3c, !PT ;  /* 0x0000001809091212 */ /* 0x008fc600078e3cff */
[----:B------:R-:W3:Y:S01]  /*0a60*/  @P2 LDG.E R24, desc[UR8][R12.64+0xd8] ;  /* 0x0000d8080c182981 */ /* 0x000ee2000c1e1900 */
[----:B--2---:R-:W-:-:S03]  /*0a70*/  @P1 LOP3.LUT R8, R8, R23, RZ, 0x3c, !PT ;  /* 0x0000001708081212 */ /* 0x004fc600078e3cff */
[----:B------:R-:W2:Y:S01]  /*0a80*/  @P2 LDG.E R23, desc[UR8][R12.64+0xd4] ;  /* 0x0000d4080c172981 */ /* 0x000ea2000c1e1900 */
[----:B----4-:R-:W-:-:S03]  /*0a90*/  @P3 LOP3.LUT R17, R17, R26, RZ, 0x3c, !PT ;  /* 0x0000001a11113212 */ /* 0x010fc600078e3cff */
[----:B------:R-:W4:Y:S01]  /*0aa0*/  @P4 LDG.E R26, desc[UR8][R12.64+0xf0] ;  /* 0x0000f0080c1a4981 */ /* 0x000f22000c1e1900 */
[----:B------:R-:W-:-:S03]  /*0ab0*/  @P2 LOP3.LUT R7, R7, R22, RZ, 0x3c, !PT ;  /* 0x0000001607072212 */ /* 0x000fc600078e3cff */
[----:B------:R-:W4:Y:S01]  /*0ac0*/  @P3 LDG.E R22, desc[UR8][R12.64+0xe4] ;  /* 0x0000e4080c163981 */ /* 0x000f22000c1e1900 */
[----:B------:R-:W-:-:S03]  /*0ad0*/  @P3 LOP3.LUT R6, R6, R25, RZ, 0x3c, !PT ;  /* 0x0000001906063212 */ /* 0x000fc600078e3cff */
        /* <DEDUP_REMOVED lines=39> */
[----:B------:R-:W-:-:S05]  /*0d50*/  VIADD R21, R21, 0x10 ;  /* 0x0000001015157836 */ /* 0x000fca0000000000 */
[----:B------:R-:W-:Y:S02]  /*0d60*/  ISETP.NE.AND P1, PT, R21, 0x20, PT ;  /* 0x000000201500780c */ /* 0x000fe40003f25270 */
[----:B------:R-:W-:Y:S02]  /*0d70*/  @P0 LOP3.LUT R6, R6, R25, RZ, 0x3c, !PT ;  /* 0x0000001906060212 */ /* 0x000fe400078e3cff */
[----:B---3--:R-:W-:Y:S02]  /*0d80*/  @P6 LOP3.LUT R9, R9, R24, RZ, 0x3c, !PT ;  /* 0x0000001809096212 */ /* 0x008fe400078e3cff */
[----:B--2---:R-:W-:Y:S02]  /*0d90*/  @P6 LOP3.LUT R8, R8, R23, RZ, 0x3c, !PT ;  /* 0x0000001708086212 */ /* 0x004fe400078e3cff */
[----:B----4-:R-:W-:Y:S02]  /*0da0*/  @P0 LOP3.LUT R9, R9, R26, RZ, 0x3c, !PT ;  /* 0x0000001a09090212 */ /* 0x010fe400078e3cff */
[----:B------:R-:W-:-:S02]  /*0db0*/  @P0 LOP3.LUT R8, R8, R27, RZ, 0x3c, !PT ;  /* 0x0000001b08080212 */ /* 0x000fc400078e3cff */
[----:B------:R-:W-:Y:S01]  /*0dc0*/  @P0 LOP3.LUT R7, R7, R22, RZ, 0x3c, !PT ;  /* 0x0000001607070212 */ /* 0x000fe200078e3cff */
[----:B------:R-:W-:Y:S06]  /*0dd0*/  @P1 BRA `(.L_x_35) ;  /* 0xfffffff4004c1947 */ /* 0x000fec000383ffff */
[----:B------:R-:W-:-:S05]  /*0de0*/  VIADD R19, R19, 0x1 ;  /* 0x0000000113137836 */ /* 0x000fca0000000000 */
[----:B------:R-:W-:-:S13]  /*0df0*/  ISETP.NE.AND P0, PT, R19, 0x5, PT ;  /* 0x000000051300780c */ /* 0x000fda0003f05270 */
[----:B------:R-:W-:Y:S05]  /*0e00*/  @P0 BRA `(.L_x_36) ;  /* 0xfffffff400300947 */ /* 0x000fea000383ffff */
[----:B------:R0:W-:Y:S01]  /*0e10*/  STG.E.64 desc[UR8][R4.64+0x8], R6 ;  /* 0x0000080604007986 */ /* 0x0001e2000c101b08 */
[----:B------:R-:W-:-:S03]  /*0e20*/  VIADD R16, R16, 0x1 ;  /* 0x0000000110107836 */ /* 0x000fc60000000000 */
[----:B------:R0:W-:Y:S02]  /*0e30*/  STG.E.64 desc[UR8][R4.64+0x10], R8 ;  /* 0x0000100804007986 */ /* 0x0001e4000c101b08 */
[----:B------:R-:W-:Y:S02]  /*0e40*/  ISETP.GE.U32.AND P0, PT, R16, R15, PT ;  /* 0x0000000f1000720c */ /* 0x000fe40003f06070 */
[----:B------:R0:W-:Y:S11]  /*0e50*/  STG.E desc[UR8][R4.64+0x4], R17 ;  /* 0x0000041104007986 */ /* 0x0001f6000c101908 */
[----:B------:R-:W-:Y:S05]  /*0e60*/  @!P0 BRA `(.L_x_37) ;  /* 0xfffffff400088947 */ /* 0x000fea000383ffff */
.L_x_34:
[----:B------:R-:W-:Y:S05]  /*0e70*/  BSYNC.RECONVERGENT B1 ;  /* 0x0000000000017941 */ /* 0x000fea0003800200 */
.L_x_33:
[C---:B------:R-:W-:Y:S01]  /*0e80*/  ISETP.GE.U32.AND P0, PT, R3.reuse, 0x4, PT ;  /* 0x000000040300780c */ /* 0x040fe20003f06070 */
[----:B------:R-:W-:Y:S01]  /*0e90*/  VIADD R14, R14, 0x1 ;  /* 0x000000010e0e7836 */ /* 0x000fe20000000000 */
[--C-:B------:R-:W-:Y:S02]  /*0ea0*/  SHF.R.U64 R3, R3, 0x2, R0.reuse ;  /* 0x0000000203037819 */ /* 0x100fe40000001200 */
[----:B------:R-:W-:Y:S02]  /*0eb0*/  ISETP.GE.U32.AND.EX P0, PT, R0, RZ, PT, P0 ;  /* 0x000000ff0000720c */ /* 0x000fe40003f06100 */
[----:B------:R-:W-:-:S11]  /*0ec0*/  SHF.R.U32.HI R0, RZ, 0x2, R0 ;  /* 0x00000002ff007819 */ /* 0x000fd60000011600 */
[----:B------:R-:W-:Y:S05]  /*0ed0*/  @P0 BRA `(.L_x_38) ;  /* 0xfffffff000cc0947 */ /* 0x000fea000383ffff */
.L_x_32:
[----:B------:R-:W-:Y:S05]  /*0ee0*/  BSYNC.RECONVERGENT B0 ;  /* 0x0000000000007941 */ /* 0x000fea0003800200 */
.L_x_31:
[----:B------:R-:W1:Y:S02]  /*0ef0*/  LDCU.64 UR4, c[0x0][0x390] ;  /* 0x00007200ff0477ac */ /* 0x000e640008000a00 */
[----:B-1----:R-:W-:-:S04]  /*0f00*/  UISETP.NE.U32.AND UP0, UPT, UR4, URZ, UPT ;  /* 0x000000ff0400728c */ /* 0x002fc8000bf05070 */
[----:B------:R-:W-:-:S09]  /*0f10*/  UISETP.NE.AND.EX UP0, UPT, UR5, URZ, UPT, UP0 ;  /* 0x000000ff0500728c */ /* 0x000fd2000bf05300 */
[----:B------:R-:W-:Y:S05]  /*0f20*/  BRA.U !UP0, `(.L_x_39) ;  /* 0x0000000d08407547 */ /* 0x000fea000b800000 */
[----:B------:R-:W-:Y:S01]  /*0f30*/  IMAD.MOV.U32 R0, RZ, RZ, RZ ;  /* 0x000000ffff007224 */ /* 0x000fe200078e00ff */
[----:B------:R-:W1:Y:S01]  /*0f40*/  LDCU.64 UR6, c[0x0][0x390] ;  /* 0x00007200ff0677ac */ /* 0x000e620008000a00 */
[----:B------:R-:W-:-:S05]  /*0f50*/  NOP ;  /* 0x0000000000007918 */ /* 0x000fca0000000000 */
.L_x_44:
[----:B-1----:R-:W-:-:S04]  /*0f60*/  ULOP3.LUT UR5, UR6, 0x3, URZ, 0xc0, !UPT ;  /* 0x0000000306057892 */ /* 0x002fc8000f8ec0ff */
[----:B------:R-:W-:-:S04]  /*0f70*/  UISETP.NE.U32.AND UP0, UPT, UR5, URZ, UPT ;  /* 0x000000ff0500728c */ /* 0x000fc8000bf05070 */
[----:B------:R-:W-:-:S09]  /*0f80*/  UISETP.NE.AND.EX UP0, UPT, URZ, URZ, UPT, UP0 ;  /* 0x000000ffff00728c */ /* 0x000fd2000bf05300 */
[----:B------:R-:W-:Y:S05]  /*0f90*/  BRA.U !UP0, `(.L_x_40) ;  /* 0x0000000d08047547 */ /* 0x000fea000b800000 */
[----:B0-----:R-:W0:Y:S01]  /*0fa0*/  LDC.64 R10, c[0x4][0x8] ;  /* 0x01000200ff0a7b82 */ /* 0x001e220000000a00 */
[----:B------:R-:W-:Y:S01]  /*0fb0*/  UMOV UR4, URZ ;  /* 0x000000ff00047c82 */ /* 0x000fe20008000000 */
[----:B0-----:R-:W-:-:S07]  /*0fc0*/  IMAD.WIDE.U32 R10, R0, 0xc80, R10 ;  /* 0x00000c80000a7825 */ /* 0x001fce00078e000a */
.L_x_43:
[----:B-1----:R-:W-:Y:S01]  /*0fd0*/  IMAD.MOV.U32 R3, RZ, RZ, RZ ;  /* 0x000000ffff037224 */ /* 0x002fe200078e00ff */
[----:B------:R-:W-:Y:S01]  /*0fe0*/  CS2R R6, SRZ ;  /* 0x0000000000067805 */ /* 0x000fe2000001ff00 */
[----:B------:R-:W-:Y:S01]  /*0ff0*/  IMAD.MOV.U32 R15, RZ, RZ, RZ ;  /* 0x000000ffff0f7224 */ /* 0x000fe200078e00ff */
[----:B------:R-:W-:-:S07]  /*1000*/  CS2R R8, SRZ ;  /* 0x0000000000087805 */ /* 0x000fce000001ff00 */
.L_x_42:
[----:B------:R-:W-:-:S05]  /*1010*/  IMAD.WIDE.U32 R12, R15, 0x4, R4 ;  /* 0x000000040f0c7825 */ /* 0x000fca00078e0004 */
[----:B------:R0:W5:Y:S01]  /*1020*/  LDG.E R14, desc[UR8][R12.64+0x4] ;  /* 0x000004080c0e7981 */ /* 0x000162000c1e1900 */
[----:B------:R-:W-:Y:S02]  /*1030*/  IMAD.SHL.U32 R16, R15, 0x20, RZ ;  /* 0x000000200f107824 */ /* 0x000fe400078e00ff */
[----:B------:R-:W-:-:S07]  /*1040*/  IMAD.MOV.U32 R17, RZ, RZ, RZ ;  /* 0x000000ffff117224 */ /* 0x000fce00078e00ff */
.L_x_41:
        /* <DEDUP_REMOVED lines=9> */
[----:B------:R-:W4:Y:S04]  /*10e0*/  @!P0 LDG.E R20, desc[UR8][R12.64+0x10] ;  /* 0x000010080c148981 */ /* 0x000f28000c1e1900 */
[----:B------:R-:W4:Y:S04]  /*10f0*/  @P2 LDG.E R28, desc[UR8][R12.64+0x28] ;  /* 0x000028080c1c2981 */ /* 0x000f28000c1e1900 */
[----:B------:R-:W4:Y:S04]  /*1100*/  @P1 LDG.E R26, desc[UR8][R12.64+0x24] ;  /* 0x000024080c1a1981 */ /* 0x000f28000c1e1900 */
[----:B------:R-:W4:Y:S04]  /*1110*/  @P3 LDG.E R21, desc[UR8][R12.64+0x3c] ;  /* 0x00003c080c153981 */ /* 0x000f28000c1e1900 */
[----:B------:R-:W4:Y:S04]  /*1120*/  @P2 LDG.E R19, desc[UR8][R12.64+0x38] ;  /* 0x000038080c132981 */ /* 0x000f28000c1e1900 */
[----:B------:R-:W4:Y:S04]  /*1130*/  @P4 LDG.E R23, desc[UR8][R12.64+0x50] ;  /* 0x000050080c174981 */ /* 0x000f28000c1e1900 */
[----:B------:R-:W4:Y:S01]  /*1140*/  @P1 LDG.E R25, desc[UR8][R12.64+0x20] ;  /* 0x000020080c191981 */ /* 0x000f22000c1e1900 */
[----:B--2---:R-:W-:-:S03]  /*1150*/  @!P0 LOP3.LUT R3, R3, R18, RZ, 0x3c, !PT ;  /* 0x0000001203038212 */ /* 0x004fc600078e3cff */
[----:B------:R-:W2:Y:S01]  /*1160*/  @!P0 LDG.E R18, desc[UR8][R12.64+0x8] ;  /* 0x000008080c128981 */ /* 0x000ea2000c1e1900 */
[----:B---3--:R-:W-:-:S03]  /*1170*/  @P1 LOP3.LUT R3, R3, R22, RZ, 0x3c, !PT ;  /* 0x0000001603031212 */ /* 0x008fc600078e3cff */
[----:B------:R-:W3:Y:S01]  /*1180*/  @P3 LDG.E R22, desc[UR8][R12.64+0x4c] ;  /* 0x00004c080c163981 */ /* 0x000ee2000c1e1900 */
[----:B----4-:R-:W-:-:S03]  /*1190*/  @!P0 LOP3.LUT R7, R7, R20, RZ, 0x3c, !PT ;  /* 0x0000001407078212 */ /* 0x010fc600078e3cff */
[----:B------:R-:W4:Y:S01]  /*11a0*/  @P1 LDG.E R20, desc[UR8][R12.64+0x1c] ;  /* 0x00001c080c141981 */ /* 0x000f22000c1e1900 */
[----:B------:R-:W-:Y:S02]  /*11b0*/  @P2 LOP3.LUT R3, R3, R28, RZ, 0x3c, !PT ;  /* 0x0000001c03032212 */ /* 0x000fe400078e3cff */
[----:B------:R-:W-:Y:S02]  /*11c0*/  @P1 LOP3.LUT R7, R7, R26, RZ, 0x3c, !PT ;  /* 0x0000001a07071212 */ /* 0x000fe400078e3cff */
[----:B------:R-:W4:Y:S01]  /*11d0*/  @P5 LDG.E R26, desc[UR8][R12.64+0x64] ;  /* 0x000064080c1a5981 */ /* 0x000f22000c1e1900 */
[----:B------:R-:W-:-:S03]  /*11e0*/  @P3 LOP3.LUT R3, R3, R21, RZ, 0x3c, !PT ;  /* 0x0000001503033212 */ /* 0x000fc600078e3cff */
[----:B------:R-:W4:Y:S01]  /*11f0*/  @!P0 LDG.E R21, desc[UR8][R12.64+0xc] ;  /* 0x00000c080c158981 */ /* 0x000f22000c1e1900 */
[----:B------:R-:W-:-:S03]  /*1200*/  @P2 LOP3.LUT R7, R7, R19, RZ, 0x3c, !PT ;  /* 0x0000001307072212 */ /* 0x000fc600078e3cff */
[----:B------:R-:W4:Y:S01]  /*1210*/  @!P0 LDG.E R19, desc[UR8][R12.64+0x4] ;  /* 0x000004080c138981 */ /* 0x000f22000c1e1900 */
[----:B------:R-:W-:-:S03]  /*1220*/  @P4 LOP3.LUT R3, R3, R23, RZ, 0x3c, !PT ;  /* 0x0000001703034212 */ /* 0x000fc600078e3cff */
[----:B------:R-:W4:Y:S01]  /*1230*/  @P1 LDG.E R23, desc[UR8][R12.64+0x18] ;  /* 0x000018080c171981 */ /* 0x000f22000c1e1900 */
[----:B--2---:R-:W-:-:S03]  /*1240*/  @!P0 LOP3.LUT R9, R9, R18, RZ, 0x3c, !PT ;  /* 0x0000001209098212 */ /* 0x004fc600078e3cff */
[----:B------:R-:W2:Y:S01]  /*1250*/  @P2 LDG.E R18, desc[UR8][R12.64+0x30] ;  /* 0x000030080c122981 */ /* 0x000ea2000c1e1900 */
[----:B---3--:R-:W-:-:S03]  /*1260*/  @P3 LOP3.LUT R7, R7, R22, RZ, 0x3c, !PT ;  /* 0x0000001607073212 */ /* 0x008fc600078e3cff */
[----:B------:R-:W3:Y:S01]  /*1270*/  @P4 LDG.E R22, desc[UR8][R12.64+0x60] ;  /* 0x000060080c164981 */ /* 0x000ee2000c1e1900 */
[----:B----4-:R-:W-:-:S03]  /*1280*/  @P1 LOP3.LUT R9, R9, R20, RZ, 0x3c, !PT ;  /* 0x0000001409091212 */ /* 0x010fc600078e3cff */
[----:B------:R-:W4:Y:S01]  /*1290*/  @P3 LDG.E R20, desc[UR8][R12.64+0x44] ;  /* 0x000044080c143981 */ /* 0x000f22000c1e1900 */
[----:B------:R-:W-:-:S03]  /*12a0*/  @P5 LOP3.LUT R3, R3, R26, RZ, 0x3c, !PT ;  /* 0x0000001a03035212 */ /* 0x000fc600078e3cff */
[----:B------:R-:W4:Y:S01]  /*12b0*/  @P6 LDG.E R26, desc[UR8][R12.64+0x78] ;  /* 0x000078080c1a6981 */ /* 0x000f22000c1e1900 */
[----:B------:R-:W-:-:S03]  /*12c0*/  @!P0 LOP3.LUT R6, R6, R21, RZ, 0x3c, !PT ;  /* 0x0000001506068212 */ /* 0x000fc600078e3cff */
[----:B------:R-:W4:Y:S01]  /*12d0*/  @P2 LDG.E R21, desc[UR8][R12.64+0x34] ;  /* 0x000034080c152981 */ /* 0x000f22000c1e1900 */
[----:B------:R-:W-:-:S03]  /*12e0*/  @!P0 LOP3.LUT R8, R8, R19, RZ, 0x3c, !PT ;  /* 0x0000001308088212 */ /* 0x000fc600078e3cff */
[----:B------:R-:W4:Y:S01]  /*12f0*/  @P2 LDG.E R19, desc[UR8][R12.64+0x2c] ;  /* 0x00002c080c132981 */ /* 0x000f22000c1e1900 */
[----:B------:R-:W-:Y:S02]  /*1300*/  @P1 LOP3.LUT R6, R6, R25, RZ, 0x3c, !PT ;  /* 0x0000001906061212 */ /* 0x000fe400078e3cff */
[----:B------:R-:W-:Y:S01]  /*1310*/  @P1 LOP3.LUT R8, R8, R23, RZ, 0x3c, !PT ;  /* 0x0000001708081212 */ /* 0x000fe200078e3cff */
[----:B------:R-:W4:Y:S04]  /*1320*/  @P3 LDG.E R25, desc[UR8][R12.64+0x48] ;  /* 0x000048080c193981 */ /* 0x000f28000c1e1900 */
[----:B------:R-:W4:Y:S01]  /*1330*/  @P3 LDG.E R23, desc[UR8][R12.64+0x40] ;  /* 0x000040080c173981 */ /* 0x000f22000c1e1900 */
[----:B------:R-:W-:Y:S02]  /*1340*/  LOP3.LUT P0, RZ, R24, 0x80, RZ, 0xc0, !PT ;  /* 0x0000008018ff7812 */ /* 0x000fe4000780c0ff */
[----:B--2---:R-:W-:-:S02]  /*1350*/  @P2 LOP3.LUT R9, R9, R18, RZ, 0x3c, !PT ;  /* 0x0000001209092212 */ /* 0x004fc400078e3cff */
[----:B------:R-:W2:Y:S01]  /*1360*/  @P4 LDG.E R18, desc[UR8][R12.64+0x58] ;  /* 0x000058080c124981 */ /* 0x000ea2000c1e1900 */
[----:B---3--:R-:W-:-:S03]  /*1370*/  @P4 LOP3.LUT R7, R7, R22, RZ, 0x3c, !PT ;  /* 0x0000001607074212 */ /* 0x008fc600078e3cff */
[----:B------:R-:W3:Y:S01]  /*1380*/  @P5 LDG.E R22, desc[UR8][R12.64+0x74] ;  /* 0x000074080c165981 */ /* 0x000ee2000c1e1900 */
[----:B----4-:R-:W-:-:S03]  /*1390*/  @P3 LOP3.LUT R9, R9, R20, RZ, 0x3c, !PT ;  /* 0x0000001409093212 */ /* 0x010fc600078e3cff */
[----:B------:R-:W4:Y:S01]  /*13a0*/  @P5 LDG.E R20, desc[UR8][R12.64+0x6c] ;  /* 0x00006c080c145981 */ /* 0x000f22000c1e1900 */
[----:B------:R-:W-:-:S03]  /*13b0*/  @P6 LOP3.LUT R3, R3, R26, RZ, 0x3c, !PT ;  /* 0x0000001a03036212 */ /* 0x000fc600078e3cff */
        /* <DEDUP_REMOVED lines=25> */
[----:B--2---:R-:W-:-:S04]  /*1550*/  @P6 LOP3.LUT R9, R9, R18, RZ, 0x3c, !PT ;  /* 0x0000001209096212 */ /* 0x004fc800078e3cff */
[----:B---3--:R-:W-:Y:S02]  /*1560*/  @P0 LOP3.LUT R9, R9, R22, RZ, 0x3c, !PT ;  /* 0x0000001609090212 */ /* 0x008fe400078e3cff */
[----:B----4-:R-:W-:-:S04]  /*1570*/  @P6 LOP3.LUT R7, R7, R20, RZ, 0x3c, !PT ;  /* 0x0000001407076212 */ /* 0x010fc800078e3cff */
[----:B------:R-:W-:Y:S02]  /*1580*/  @P0 LOP3.LUT R7, R7, R26, RZ, 0x3c, !PT ;  /* 0x0000001a07070212 */ /* 0x000fe400078e3cff */
[----:B------:R-:W-:Y:S02]  /*1590*/  @P6 LOP3.LUT R6, R6, R21, RZ, 0x3c, !PT ;  /* 0x0000001506066212 */ /* 0x000fe400078e3cff */
[----:B------:R-:W-:Y:S02]  /*15a0*/  @P6 LOP3.LUT R8, R8, R19, RZ, 0x3c, !PT ;  /* 0x0000001308086212 */ /* 0x000fe400078e3cff */
[----:B------:R-:W-:Y:S02]  /*15b0*/  @P0 LOP3.LUT R6, R6, R25, RZ, 0x3c, !PT ;  /* 0x0000001906060212 */ /* 0x000fe400078e3cff */
[----:B------:R-:W-:Y:S02]  /*15c0*/  @P0 LOP3.LUT R8, R8, R23, RZ, 0x3c, !PT ;  /* 0x0000001708080212 */ /* 0x000fe400078e3cff */
[----:B------:R-:W-:-:S13]  /*15d0*/  R2P PR, R24.B1, 0x7f ;  /* 0x0000007f18007804 */ /* 0x000fda0000001000 */
[----:B------:R-:W2:Y:S04]  /*15e0*/  @P0 LDG.E R18, desc[UR8][R12.64+0xa0] ;  /* 0x0000a0080c120981 */ /* 0x000ea8000c1e1900 */
[----:B------:R-:W3:Y:S04]  /*15f0*/  @P1 LDG.E R20, desc[UR8][R12.64+0xb4] ;  /* 0x0000b4080c141981 */ /* 0x000ee8000c1e1900 */
[----:B------:R-:W4:Y:S04]  /*1600*/  @P2 LDG.E R26, desc[UR8][R12.64+0xc8] ;  /* 0x0000c8080c1a2981 */ /* 0x000f28000c1e1900 */
[----:B------:R-:W4:Y:S04]  /*1610*/  @P3 LDG.E R28, desc[UR8][R12.64+0xdc] ;  /* 0x0000dc080c1c3981 */ /* 0x000f28000c1e1900 */
[----:B------:R-:W4:Y:S04]  /*1620*/  @P0 LDG.E R19, desc[UR8][R12.64+0xa4] ;  /* 0x0000a4080c130981 */ /* 0x000f28000c1e1900 */
[----:B------:R-:W4:Y:S04]  /*1630*/  @P0 LDG.E R22, desc[UR8][R12.64+0xb0] ;  /* 0x0000b0080c160981 */ /* 0x000f28000c1e1900 */
        /* <DEDUP_REMOVED lines=24> */
[----:B------:R-:W-:Y:S02]  /*17c0*/  LOP3.LUT P0, RZ, R24, 0x8000, RZ, 0xc0, !PT ;  /* 0x0000800018ff7812 */ /* 0x000fe4000780c0ff */
[----:B----4-:R-:W-:Y:S01]  /*17d0*/  @P5 LOP3.LUT R3, R3, R26, RZ, 0x3c, !PT ;  /* 0x0000001a03035212 */ /* 0x010fe200078e3cff */
[----:B------:R-:W4:Y:S04]  /*17e0*/  @P2 LDG.E R24, desc[UR8][R12.64+0xd8] ;  /* 0x0000d8080c182981 */ /* 0x000f28000c1e1900 */
[----:B------:R-:W4:Y:S01]  /*17f0*/  @P6 LDG.E R26, desc[UR8][R12.64+0x118] ;  /* 0x000118080c1a6981 */ /* 0x000f22000c1e1900 */
[----:B------:R-:W-:Y:S02]  /*1800*/  @P1 LOP3.LUT R6, R6, R19, RZ, 0x3c, !PT ;  /* 0x0000001306061212 */ /* 0x000fe400078e3cff */
[----:B------:R-:W-:Y:S01]  /*1810*/  @P2 LOP3.LUT R9, R9, R22, RZ, 0x3c, !PT ;  /* 0x0000001609092212 */ /* 0x000fe200078e3cff */
[----:B------:R-:W4:Y:S04]  /*1820*/  @P3 LDG.E R19, desc[UR8][R12.64+0xe8] ;  /* 0x0000e8080c133981 */ /* 0x000f28000c1e1900 */
[----:B------:R-:W4:Y:S01]  /*1830*/  @P4 LDG.E R22, desc[UR8][R12.64+0xf8] ;  /* 0x0000f8080c164981 */ /* 0x000f22000c1e1900 */
[----:B------:R-:W-:-:S03]  /*1840*/  @P2 LOP3.LUT R8, R8, R21, RZ, 0x3c, !PT ;  /* 0x0000001508082212 */ /* 0x000fc600078e3cff */
[----:B------:R-:W4:Y:S01]  /*1850*/  @P4 LDG.E R21, desc[UR8][R12.64+0xf4] ;  /* 0x0000f4080c154981 */ /* 0x000f22000c1e1900 */
[----:B------:R-:W-:-:S03]  /*1860*/  @P2 LOP3.LUT R6, R6, R23, RZ, 0x3c, !PT ;  /* 0x0000001706062212 */ /* 0x000fc600078e3cff */
        /* <DEDUP_REMOVED lines=33> */
[----:B------:R-:W-:Y:S02]  /*1a80*/  @P6 LOP3.LUT R8, R8, R21, RZ, 0x3c, !PT ;  /* 0x0000001508086212 */ /* 0x000fe400078e3cff */
[----:B------:R-:W-:Y:S02]  /*1a90*/  @P6 LOP3.LUT R9, R9, R22, RZ, 0x3c, !PT ;  /* 0x0000001609096212 */ /* 0x000fe400078e3cff */
[----:B------:R-:W-:Y:S02]  /*1aa0*/  @P6 LOP3.LUT R6, R6, R23, RZ, 0x3c, !PT ;  /* 0x0000001706066212 */ /* 0x000fe400078e3cff */
[----:B------:R-:W-:-:S02]  /*1ab0*/  @P0 LOP3.LUT R8, R8, R25, RZ, 0x3c, !PT ;  /* 0x0000001908080212 */ /* 0x000fc400078e3cff */
[----:B------:R-:W-:Y:S02]  /*1ac0*/  @P0 LOP3.LUT R6, R6, R27, RZ, 0x3c, !PT ;  /* 0x0000001b06060212 */ /* 0x000fe400078e3cff */
[----:B---3--:R-:W-:-:S04]  /*1ad0*/  @P5 LOP3.LUT R7, R7, R20, RZ, 0x3c, !PT ;  /* 0x0000001407075212 */ /* 0x008fc800078e3cff */
[----:B--2---:R-:W-:Y:S02]  /*1ae0*/  @P6 LOP3.LUT R7, R7, R18, RZ, 0x3c, !PT ;  /* 0x0000001207076212 */ /* 0x004fe400078e3cff */
[----:B----4-:R-:W-:Y:S02]  /*1af0*/  @P0 LOP3.LUT R9, R9, R24, RZ, 0x3c, !PT ;  /* 0x0000001809090212 */ /* 0x010fe400078e3cff */
[----:B------:R-:W-:Y:S01]  /*1b00*/  @P0 LOP3.LUT R7, R7, R26, RZ, 0x3c, !PT ;  /* 0x0000001a07070212 */ /* 0x000fe200078e3cff */
[----:B------:R-:W-:Y:S06]  /*1b10*/  @P1 BRA `(.L_x_41) ;  /* 0xfffffff4004c1947 */ /* 0x000fec000383ffff */
[----:B------:R-:W-:-:S05]  /*1b20*/  VIADD R15, R15, 0x1 ;  /* 0x000000010f0f7836 */ /* 0x000fca0000000000 */
[----:B------:R-:W-:-:S13]  /*1b30*/  ISETP.NE.AND P0, PT, R15, 0x5, PT ;  /* 0x000000050f00780c */ /* 0x000fda0003f05270 */
[----:B------:R-:W-:Y:S05]  /*1b40*/  @P0 BRA `(.L_x_42) ;  /* 0xfffffff400300947 */ /* 0x000fea000383ffff */
[----:B------:R1:W-:Y:S01]  /*1b50*/  STG.E.64 desc[UR8][R4.64+0x8], R8 ;  /* 0x0000080804007986 */ /* 0x0003e2000c101b08 */
[----:B------:R-:W-:-:S03]  /*1b60*/  UIADD3 UR4, UPT, UPT, UR4, 0x1, URZ ;  /* 0x0000000104047890 */ /* 0x000fc6000fffe0ff */
[----:B------:R1:W-:Y:S01]  /*1b70*/  STG.E.64 desc[UR8][R4.64+0x10], R6 ;  /* 0x0000100604007986 */ /* 0x0003e2000c101b08 */
[----:B------:R-:W-:-:S03]  /*1b80*/  UISETP.GE.U32.AND UP0, UPT, UR4, UR5, UPT ;  /* 0x000000050400728c */ /* 0x000fc6000bf06070 */
[----:B------:R1:W-:Y:S06]  /*1b90*/  STG.E desc[UR8][R4.64+0x4], R3 ;  /* 0x0000040304007986 */ /* 0x0003ec000c101908 */
[----:B------:R-:W-:Y:S05]  /*1ba0*/  BRA.U !UP0, `(.L_x_43) ;  /* 0xfffffff508087547 */ /* 0x000fea000b83ffff */
.L_x_40:
[----:B------:R-:W-:Y:S01]  /*1bb0*/  UISETP.GT.U32.AND UP0, UPT, UR6, 0x3, UPT ;  /* 0x000000030600788c */ /* 0x000fe2000bf04070 */
[----:B------:R-:W-:Y:S01]  /*1bc0*/  VIADD R0, R0, 0x1 ;  /* 0x0000000100007836 */ /* 0x000fe20000000000 */
[----:B------:R-:W-:Y:S02]  /*1bd0*/  USHF.R.U64 UR4, UR6, 0x2, UR7 ;  /* 0x0000000206047899 */ /* 0x000fe40008001207 */
[----:B------:R-:W-:Y:S02]  /*1be0*/  UISETP.GT.U32.AND.EX UP0, UPT, UR7, URZ, UPT, UP0 ;  /* 0x000000ff0700728c */ /* 0x000fe4000bf04100 */
[----:B------:R-:W-:-:S03]  /*1bf0*/  USHF.R.U32.HI UR5, URZ, 0x2, UR7 ;  /* 0x00000002ff057899 */ /* 0x000fc60008011607 */
[----:B------:R-:W-:-:S04]  /*1c00*/  UMOV UR6, UR4 ;  /* 0x0000000400067c82 */ /* 0x000fc80008000000 */
[----:B------:R-:W-:Y:S01]  /*1c10*/  UMOV UR7, UR5 ;  /* 0x0000000500077c82 */ /* 0x000fe20008000000 */
[----:B------:R-:W-:Y:S05]  /*1c20*/  BRA.U UP0, `(.L_x_44) ;  /* 0xfffffff100cc7547 */ /* 0x000fea000b83ffff */
.L_x_39:
[----:B01----:R-:W0:Y:S01]  /*1c30*/  LDC R3, c[0x0][0x390] ;  /* 0x0000e400ff037b82 */ /* 0x003e220000000800 */
[----:B------:R-:W-:Y:S04]  /*1c40*/  STG.E.64 desc[UR8][R4.64+0x18], RZ ;  /* 0x000018ff04007986 */ /* 0x000fe8000c101b08 */
[----:B------:R-:W-:Y:S04]  /*1c50*/  STG.E desc[UR8][R4.64+0x20], RZ ;  /* 0x000020ff04007986 */ /* 0x000fe8000c101908 */
[----:B------:R-:W-:Y:S01]  /*1c60*/  STG.E.64 desc[UR8][R4.64+0x28], RZ ;  /* 0x000028ff04007986 */ /* 0x000fe2000c101b08 */
[----:B0-----:R-:W-:-:S05]  /*1c70*/  IMAD R3, R3, 0x587c5, R2 ;  /* 0x000587c503037824 */ /* 0x001fca00078e0202 */
[----:B------:R-:W-:Y:S01]  /*1c80*/  STG.E desc[UR8][R4.64], R3 ;  /* 0x0000000304007986 */ /* 0x000fe2000c101908 */
[----:B------:R-:W-:Y:S05]  /*1c90*/  EXIT ;  /* 0x000000000000794d */ /* 0x000fea0003800000 */
.L_x_45:
        /* <DEDUP_REMOVED lines=14> */
.L_x_49:


//--------------------- .nv.global.init           --------------------------
	.section	.nv.global.init,"aw",@progbits
	.align	16
.nv.global.init:
	.type		__cudart_sin_cos_coeffs,@object
	.size		__cudart_sin_cos_coeffs,(__cudart_i2opi_d - __cudart_sin_cos_coeffs)
__cudart_sin_cos_coeffs:
        /*0000*/ 	.byte	0x46, 0xd2, 0xb0, 0x2c, 0xf1, 0xe5, 0x5a, 0xbe, 0x92, 0xe3, 0xac, 0x69, 0xe3, 0x1d, 0xc7, 0x3e
        /*0010*/ 	.byte	0xa1, 0x62, 0xdb, 0x19, 0xa0, 0x01, 0x2a, 0xbf, 0x18, 0x08, 0x11, 0x11, 0x11, 0x11, 0x81, 0x3f
        /*0020*/ 	.byte	0x54, 0x55, 0x55, 0x55, 0x55, 0x55, 0xc5, 0xbf, 0x00, 0x00, 0x00, 0x00, 0x00, 0x00, 0x00, 0x00
        /*0030*/ 	.byte	0x00, 0x00, 0x00, 0x00, 0x00, 0x00, 0x00, 0x00, 0x64, 0x81, 0xfd, 0x20, 0x83, 0xff, 0xa8, 0xbd
        /*0040*/ 	.byte	0x28, 0x85, 0xef, 0xc1, 0xa7, 0xee, 0x21, 0x3e, 0xd9, 0xe6, 0x06, 0x8e, 0x4f, 0x7e, 0x92, 0xbe
        /*0050*/ 	.byte	0xe9, 0xbc, 0xdd, 0x19, 0xa0, 0x01, 0xfa, 0x3e, 0x47, 0x5d, 0xc1, 0x16, 0x6c, 0xc1, 0x56, 0xbf
        /*0060*/ 	.byte	0x51, 0x55, 0x55, 0x55, 0x55, 0x55, 0xa5, 0x3f, 0x00, 0x00, 0x00, 0x00, 0x00, 0x00, 0xe0, 0xbf
        /*0070*/ 	.byte	0x00, 0x00, 0x00, 0x00, 0x00, 0x00, 0xf0, 0x3f, 0x00, 0x00, 0x00, 0x00, 0x00, 0x00, 0x00, 0x00
	.type		__cudart_i2opi_d,@object
	.size		__cudart_i2opi_d,(mrg32k3aM1SubSeq - __cudart_i2opi_d)
__cudart_i2opi_d:
        /* <DEDUP_REMOVED lines=9> */
	.type		mrg32k3aM1SubSeq,@object
	.size		mrg32k3aM1SubSeq,(mrg32k3aM2SubSeq - mrg32k3aM1SubSeq)
mrg32k3aM1SubSeq:
        /* <DEDUP_REMOVED lines=126> */
	.type		mrg32k3aM2SubSeq,@object
	.size		mrg32k3aM2SubSeq,(mrg32k3aM1 - mrg32k3aM2SubSeq)
mrg32k3aM2SubSeq:
        /* <DEDUP_REMOVED lines=126> */
	.type		mrg32k3aM1,@object
	.size		mrg32k3aM1,(mrg32k3aM1Seq - mrg32k3aM1)
mrg32k3aM1:
        /* <DEDUP_REMOVED lines=144> */
	.type		mrg32k3aM1Seq,@object
	.size		mrg32k3aM1Seq,(mrg32k3aM2 - mrg32k3aM1Seq)
mrg32k3aM1Seq:
        /* <DEDUP_REMOVED lines=144> */
	.type		mrg32k3aM2,@object
	.size		mrg32k3aM2,(mrg32k3aM2Seq - mrg32k3aM2)
mrg32k3aM2:
        /* <DEDUP_REMOVED lines=144> */
	.type		mrg32k3aM2Seq,@object
	.size		mrg32k3aM2Seq,(precalc_xorwow_matrix - mrg32k3aM2Seq)
mrg32k3aM2Seq:
        /* <DEDUP_REMOVED lines=144> */
	.type		precalc_xorwow_matrix,@object
	.size		precalc_xorwow_matrix,(precalc_xorwow_offset_matrix - precalc_xorwow_matrix)
precalc_xorwow_matrix:
        /* <DEDUP_REMOVED lines=6400> */
	.type		precalc_xorwow_offset_matrix,@object
	.size		precalc_xorwow_offset_matrix,(.L_1 - precalc_xorwow_offset_matrix)
precalc_xorwow_offset_matrix:
        /* <DEDUP_REMOVED lines=6400> */
.L_1:


//--------------------- .nv.shared.reserved.0     --------------------------
	.section	.nv.shared.reserved.0,"aw",@nobits
	.weak		__nv_reservedSMEM_offset_0_alias
	.size		__nv_reservedSMEM_offset_0_alias, 0, 64
	.other		__nv_reservedSMEM_offset_0_alias,@"STO_CUDA_RESERVED_SHARED STV_DEFAULT"
__nv_reservedSMEM_offset_0_alias:
	.zero		0
	.zero		64


//--------------------- .nv.constant0._Z23generate_normal_samplesPdP17curandStateXORWOW --------------------------
	.section	.nv.constant0._Z23generate_normal_samplesPdP17curandStateXORWOW,"a",@progbits
	.sectionflags	@""
	.align	4
.nv.constant0._Z23generate_normal_samplesPdP17curandStateXORWOW:
	.zero		912


//--------------------- .nv.constant0._Z12setup_kernelP17curandStateXORWOWyyPl --------------------------
	.section	.nv.constant0._Z12setup_kernelP17curandStateXORWOWyyPl,"a",@progbits
	.sectionflags	@""
	.align	4
.nv.constant0._Z12setup_kernelP17curandStateXORWOWyyPl:
	.zero		928


//--------------------- SYMBOLS --------------------------

	.type		.nv.reservedSmem.offset0,@object
	.size		.nv.reservedSmem.offset0,0x4
